//
// Generated by NVIDIA NVVM Compiler
//
// Compiler Build ID: CL-36424714
// Cuda compilation tools, release 13.0, V13.0.88
// Based on NVVM 20.0.0
//

.version 9.0
.target sm_100
.address_size 64

	// .globl	_Z6kernelP6uchar4jjii
.global .align 4 .b8 __cudart_i2opi_f[24] = {65, 144, 67, 60, 153, 149, 98, 219, 192, 221, 52, 245, 209, 87, 39, 252, 41, 21, 68, 78, 110, 131, 249, 162};

.visible .entry _Z6kernelP6uchar4jjii(
	.param .u64 .ptr .align 1 _Z6kernelP6uchar4jjii_param_0,
	.param .u32 _Z6kernelP6uchar4jjii_param_1,
	.param .u32 _Z6kernelP6uchar4jjii_param_2,
	.param .u32 _Z6kernelP6uchar4jjii_param_3,
	.param .u32 _Z6kernelP6uchar4jjii_param_4
)
{
	.local .align 4 .b8 	__local_depot0[28];
	.reg .b64 	%SP;
	.reg .b64 	%SPL;
	.reg .pred 	%p<23>;
	.reg .b16 	%rs<6>;
	.reg .b32 	%r<117>;
	.reg .b32 	%f<89>;
	.reg .b64 	%rd<43>;
	.reg .b64 	%fd<5>;

	mov.u64 	%SPL, __local_depot0;
	ld.param.u64 	%rd16, [_Z6kernelP6uchar4jjii_param_0];
	ld.param.u32 	%r32, [_Z6kernelP6uchar4jjii_param_1];
	ld.param.u32 	%r33, [_Z6kernelP6uchar4jjii_param_2];
	ld.param.u32 	%r31, [_Z6kernelP6uchar4jjii_param_3];
	ld.param.u32 	%r34, [_Z6kernelP6uchar4jjii_param_4];
	add.u64 	%rd1, %SPL, 0;
	mov.u32 	%r35, %tid.x;
	mov.u32 	%r36, %ctaid.x;
	mov.u32 	%r37, %ntid.x;
	mad.lo.s32 	%r38, %r36, %r37, %r35;
	cvt.rn.f32.u32 	%f23, %r38;
	mov.u32 	%r39, %tid.y;
	mov.u32 	%r40, %ctaid.y;
	mov.u32 	%r41, %ntid.y;
	mad.lo.s32 	%r42, %r40, %r41, %r39;
	cvt.rn.f32.u32 	%f24, %r42;
	cvt.rn.f32.u32 	%f25, %r37;
	mul.f32 	%f26, %f25, %f24;
	mov.u32 	%r43, %nctaid.x;
	cvt.rn.f32.u32 	%f27, %r43;
	fma.rn.f32 	%f1, %f26, %f27, %f23;
	cvt.rn.f32.u32 	%f28, %r32;
	div.rn.f32 	%f29, %f23, %f28;
	add.f32 	%f30, %f29, 0fBF000000;
	mul.f32 	%f88, %f30, 0f40400000;
	cvt.rn.f32.u32 	%f31, %r33;
	div.rn.f32 	%f32, %f24, %f31;
	add.f32 	%f33, %f32, 0fBF000000;
	add.f32 	%f87, %f33, %f33;
	cvt.rn.f32.s32 	%f34, %r34;
	div.rn.f32 	%f4, %f34, 0f447A0000;
	mul.f32 	%f35, %f4, 0f3F22F983;
	cvt.rni.s32.f32 	%r114, %f35;
	cvt.rn.f32.s32 	%f36, %r114;
	fma.rn.f32 	%f37, %f36, 0fBFC90FDA, %f4;
	fma.rn.f32 	%f38, %f36, 0fB3A22168, %f37;
	fma.rn.f32 	%f84, %f36, 0fA7C234C5, %f38;
	abs.f32 	%f6, %f4;
	setp.ltu.f32 	%p1, %f6, 0f47CE4780;
	mov.u32 	%r110, %r114;
	mov.f32 	%f83, %f84;
	@%p1 bra 	$L__BB0_8;
	setp.neu.f32 	%p2, %f6, 0f7F800000;
	@%p2 bra 	$L__BB0_3;
	mov.f32 	%f41, 0f00000000;
	mul.rn.f32 	%f83, %f4, %f41;
	mov.b32 	%r110, 0;
	bra.uni 	$L__BB0_8;
$L__BB0_3:
	mov.b32 	%r2, %f4;
	shl.b32 	%r45, %r2, 8;
	or.b32  	%r3, %r45, -2147483648;
	mov.b64 	%rd39, 0;
	mov.b32 	%r107, 0;
	mov.u64 	%rd37, __cudart_i2opi_f;
	mov.u64 	%rd38, %rd1;
$L__BB0_4:
	.pragma "nounroll";
	ld.global.nc.u32 	%r46, [%rd37];
	mad.wide.u32 	%rd20, %r46, %r3, %rd39;
	shr.u64 	%rd39, %rd20, 32;
	st.local.u32 	[%rd38], %rd20;
	add.s32 	%r107, %r107, 1;
	add.s64 	%rd38, %rd38, 4;
	add.s64 	%rd37, %rd37, 4;
	setp.ne.s32 	%p3, %r107, 6;
	@%p3 bra 	$L__BB0_4;
	shr.u32 	%r47, %r2, 23;
	st.local.u32 	[%rd1+24], %rd39;
	and.b32  	%r6, %r47, 31;
	and.b32  	%r48, %r47, 224;
	add.s32 	%r49, %r48, -128;
	shr.u32 	%r50, %r49, 5;
	mul.wide.u32 	%rd21, %r50, 4;
	sub.s64 	%rd8, %rd1, %rd21;
	ld.local.u32 	%r108, [%rd8+24];
	ld.local.u32 	%r109, [%rd8+20];
	setp.eq.s32 	%p4, %r6, 0;
	@%p4 bra 	$L__BB0_7;
	shf.l.wrap.b32 	%r108, %r109, %r108, %r6;
	ld.local.u32 	%r51, [%rd8+16];
	shf.l.wrap.b32 	%r109, %r51, %r109, %r6;
$L__BB0_7:
	shr.u32 	%r52, %r108, 30;
	shf.l.wrap.b32 	%r53, %r109, %r108, 2;
	shl.b32 	%r54, %r109, 2;
	shr.u32 	%r55, %r53, 31;
	add.s32 	%r56, %r55, %r52;
	neg.s32 	%r57, %r56;
	setp.lt.s32 	%p5, %r2, 0;
	selp.b32 	%r110, %r57, %r56, %p5;
	xor.b32  	%r58, %r53, %r2;
	shr.s32 	%r59, %r53, 31;
	xor.b32  	%r60, %r59, %r53;
	xor.b32  	%r61, %r59, %r54;
	cvt.u64.u32 	%rd22, %r60;
	shl.b64 	%rd23, %rd22, 32;
	cvt.u64.u32 	%rd24, %r61;
	or.b64  	%rd25, %rd23, %rd24;
	cvt.rn.f64.s64 	%fd1, %rd25;
	mul.f64 	%fd2, %fd1, 0d3BF921FB54442D19;
	cvt.rn.f32.f64 	%f39, %fd2;
	neg.f32 	%f40, %f39;
	setp.lt.s32 	%p6, %r58, 0;
	selp.f32 	%f83, %f40, %f39, %p6;
$L__BB0_8:
	setp.ltu.f32 	%p7, %f6, 0f47CE4780;
	add.s32 	%r63, %r110, 1;
	mul.rn.f32 	%f42, %f83, %f83;
	and.b32  	%r64, %r110, 1;
	setp.eq.b32 	%p8, %r64, 1;
	selp.f32 	%f43, %f83, 0f3F800000, %p8;
	fma.rn.f32 	%f44, %f42, %f43, 0f00000000;
	fma.rn.f32 	%f45, %f42, 0f37CBAC00, 0fBAB607ED;
	selp.f32 	%f46, 0fB94D4153, %f45, %p8;
	selp.f32 	%f47, 0f3C0885E4, 0f3D2AAABB, %p8;
	fma.rn.f32 	%f48, %f46, %f42, %f47;
	selp.f32 	%f49, 0fBE2AAAA8, 0fBEFFFFFF, %p8;
	fma.rn.f32 	%f50, %f48, %f42, %f49;
	fma.rn.f32 	%f51, %f50, %f44, %f43;
	and.b32  	%r65, %r63, 2;
	setp.eq.s32 	%p9, %r65, 0;
	mov.f32 	%f52, 0f00000000;
	sub.f32 	%f53, %f52, %f51;
	selp.f32 	%f10, %f51, %f53, %p9;
	@%p7 bra 	$L__BB0_16;
	setp.neu.f32 	%p10, %f6, 0f7F800000;
	@%p10 bra 	$L__BB0_11;
	mov.f32 	%f56, 0f00000000;
	mul.rn.f32 	%f84, %f4, %f56;
	mov.b32 	%r114, 0;
	bra.uni 	$L__BB0_16;
$L__BB0_11:
	mov.b32 	%r15, %f4;
	shl.b32 	%r67, %r15, 8;
	or.b32  	%r16, %r67, -2147483648;
	mov.b64 	%rd42, 0;
	mov.b32 	%r111, 0;
	mov.u64 	%rd40, __cudart_i2opi_f;
	mov.u64 	%rd41, %rd1;
$L__BB0_12:
	.pragma "nounroll";
	ld.global.nc.u32 	%r68, [%rd40];
	mad.wide.u32 	%rd28, %r68, %r16, %rd42;
	shr.u64 	%rd42, %rd28, 32;
	st.local.u32 	[%rd41], %rd28;
	add.s32 	%r111, %r111, 1;
	add.s64 	%rd41, %rd41, 4;
	add.s64 	%rd40, %rd40, 4;
	setp.ne.s32 	%p11, %r111, 6;
	@%p11 bra 	$L__BB0_12;
	shr.u32 	%r69, %r15, 23;
	st.local.u32 	[%rd1+24], %rd42;
	and.b32  	%r19, %r69, 31;
	and.b32  	%r70, %r69, 224;
	add.s32 	%r71, %r70, -128;
	shr.u32 	%r72, %r71, 5;
	mul.wide.u32 	%rd29, %r72, 4;
	sub.s64 	%rd15, %rd1, %rd29;
	ld.local.u32 	%r112, [%rd15+24];
	ld.local.u32 	%r113, [%rd15+20];
	setp.eq.s32 	%p12, %r19, 0;
	@%p12 bra 	$L__BB0_15;
	shf.l.wrap.b32 	%r112, %r113, %r112, %r19;
	ld.local.u32 	%r73, [%rd15+16];
	shf.l.wrap.b32 	%r113, %r73, %r113, %r19;
$L__BB0_15:
	shr.u32 	%r74, %r112, 30;
	shf.l.wrap.b32 	%r75, %r113, %r112, 2;
	shl.b32 	%r76, %r113, 2;
	shr.u32 	%r77, %r75, 31;
	add.s32 	%r78, %r77, %r74;
	neg.s32 	%r79, %r78;
	setp.lt.s32 	%p13, %r15, 0;
	selp.b32 	%r114, %r79, %r78, %p13;
	xor.b32  	%r80, %r75, %r15;
	shr.s32 	%r81, %r75, 31;
	xor.b32  	%r82, %r81, %r75;
	xor.b32  	%r83, %r81, %r76;
	cvt.u64.u32 	%rd30, %r82;
	shl.b64 	%rd31, %rd30, 32;
	cvt.u64.u32 	%rd32, %r83;
	or.b64  	%rd33, %rd31, %rd32;
	cvt.rn.f64.s64 	%fd3, %rd33;
	mul.f64 	%fd4, %fd3, 0d3BF921FB54442D19;
	cvt.rn.f32.f64 	%f54, %fd4;
	neg.f32 	%f55, %f54;
	setp.lt.s32 	%p14, %r80, 0;
	selp.f32 	%f84, %f55, %f54, %p14;
$L__BB0_16:
	mul.rn.f32 	%f57, %f84, %f84;
	and.b32  	%r86, %r114, 1;
	setp.eq.b32 	%p15, %r86, 1;
	selp.f32 	%f58, 0f3F800000, %f84, %p15;
	fma.rn.f32 	%f59, %f57, %f58, 0f00000000;
	fma.rn.f32 	%f60, %f57, 0f37CBAC00, 0fBAB607ED;
	selp.f32 	%f61, %f60, 0fB94D4153, %p15;
	selp.f32 	%f62, 0f3D2AAABB, 0f3C0885E4, %p15;
	fma.rn.f32 	%f63, %f61, %f57, %f62;
	selp.f32 	%f64, 0fBEFFFFFF, 0fBE2AAAA8, %p15;
	fma.rn.f32 	%f65, %f63, %f57, %f64;
	fma.rn.f32 	%f66, %f65, %f59, %f58;
	and.b32  	%r87, %r114, 2;
	setp.eq.s32 	%p16, %r87, 0;
	mov.f32 	%f67, 0f00000000;
	sub.f32 	%f68, %f67, %f66;
	selp.f32 	%f14, %f66, %f68, %p16;
	setp.lt.s32 	%p17, %r31, 1;
	mov.b32 	%r116, 0;
	@%p17 bra 	$L__BB0_20;
	mul.f32 	%f15, %f88, %f10;
	mul.f32 	%f16, %f87, %f14;
	mov.b32 	%r115, 0;
	mov.f32 	%f85, 0f00000000;
	mov.f32 	%f86, %f85;
$L__BB0_18:
	mul.f32 	%f70, %f88, %f88;
	mul.f32 	%f71, %f87, %f87;
	sub.f32 	%f72, %f70, %f71;
	add.f32 	%f73, %f15, %f72;
	add.f32 	%f86, %f86, %f73;
	mul.f32 	%f74, %f88, %f87;
	fma.rn.f32 	%f75, %f88, %f87, %f74;
	add.f32 	%f76, %f16, %f75;
	add.f32 	%f85, %f85, %f76;
	mul.f32 	%f77, %f85, %f85;
	fma.rn.f32 	%f78, %f86, %f86, %f77;
	setp.gt.f32 	%p18, %f78, 0f40800000;
	mov.u32 	%r116, %r115;
	@%p18 bra 	$L__BB0_20;
	add.s32 	%r115, %r115, 1;
	setp.ne.s32 	%p19, %r115, %r31;
	mov.f32 	%f87, %f85;
	mov.f32 	%f88, %f86;
	mov.u32 	%r116, %r31;
	@%p19 bra 	$L__BB0_18;
$L__BB0_20:
	cvt.rzi.s32.f32 	%r89, %f1;
	cvta.to.global.u64 	%rd34, %rd16;
	setp.eq.s32 	%p20, %r116, %r31;
	selp.b32 	%r90, 0, %r116, %p20;
	cvt.rn.f32.u32 	%f79, %r90;
	mul.f32 	%f80, %f79, 0f437F0000;
	cvt.rn.f32.s32 	%f81, %r31;
	div.rn.f32 	%f82, %f80, %f81;
	cvt.rzi.u32.f32 	%r91, %f82;
	and.b32  	%r92, %r91, 255;
	shr.u32 	%r93, %r92, 1;
	add.s32 	%r94, %r93, %r92;
	min.u32 	%r95, %r94, 255;
	mul.wide.s32 	%rd35, %r89, 4;
	add.s64 	%rd36, %rd34, %rd35;
	setp.gt.u32 	%p21, %r92, 100;
	mad.lo.s32 	%r96, %r92, 3, -300;
	min.u32 	%r97, %r96, 255;
	cvt.u16.u32 	%rs1, %r97;
	selp.b16 	%rs2, %rs1, 0, %p21;
	and.b32  	%r98, %r91, 128;
	setp.eq.s32 	%p22, %r98, 0;
	shl.b32 	%r99, %r91, 1;
	and.b32  	%r100, %r99, 510;
	min.u32 	%r101, %r100, 509;
	cvt.u16.u32 	%rs3, %r101;
	add.s16 	%rs4, %rs3, 2;
	selp.b16 	%rs5, 0, %rs4, %p22;
	cvt.u32.u16 	%r102, %rs2;
	prmt.b32 	%r103, %r95, %r102, 0x3340U;
	cvt.u32.u16 	%r104, %rs5;
	prmt.b32 	%r105, %r104, 65535, 0x3340U;
	prmt.b32 	%r106, %r103, %r105, 0x5410U;
	st.global.u32 	[%rd36], %r106;
	ret;

}


// ===== COMPILED SASS (sm_100) =====

	.target	sm_100

	.elftype	@"ET_EXEC"


//--------------------- .note.nv.tkinfo           --------------------------
	.section	.note.nv.tkinfo,"",@"SHT_NOTE"
	.sectionflags	@"SHF_NOTE_NV_TKINFO"
	.tkinfo
        /*0018*/ 	.word	0x00000002
        /*0030*/ 	.string	""
        /*0030*/ 	.string	"ptxas"
        /*0030*/ 	.string	"Cuda compilation tools, release 13.0, V13.0.88"
        /*0030*/ 	.string	"Build cuda_13.0.r13.0/compiler.36424714_0"
        /*0030*/ 	.string	"-arch sm_100 -m 64 "



//--------------------- .note.nv.cuinfo           --------------------------
	.section	.note.nv.cuinfo,"",@"SHT_NOTE"
	.sectionflags	@"SHF_NOTE_NV_CUINFO"
        /*0018*/ 	.short	0x0002
        /*001a*/ 	.short	0x0064
        /*001c*/ 	.short	0x0082
	.zero		2


//--------------------- .nv.info                  --------------------------
	.section	.nv.info,"",@"SHT_CUDA_INFO"
	.align	4


	//----- nvinfo : EIATTR_REGCOUNT
	.align		4
        /*0000*/ 	.byte	0x04, 0x2f
        /*0002*/ 	.short	(.L_2 - .L_1)
	.align		4
.L_1:
        /*0004*/ 	.word	index@(_Z6kernelP6uchar4jjii)
        /*0008*/ 	.word	0x00000016


	//----- nvinfo : EIATTR_FRAME_SIZE
	.align		4
.L_2:
        /*000c*/ 	.byte	0x04, 0x11
        /*000e*/ 	.short	(.L_4 - .L_3)
	.align		4
.L_3:
        /*0010*/ 	.word	index@($__internal_0_$__cuda_sm3x_div_rn_noftz_f32_slowpath)
        /*0014*/ 	.word	0x00000020


	//----- nvinfo : EIATTR_FRAME_SIZE
	.align		4
.L_4:
        /*0018*/ 	.byte	0x04, 0x11
        /*001a*/ 	.short	(.L_6 - .L_5)
	.align		4
.L_5:
        /*001c*/ 	.word	index@(_Z6kernelP6uchar4jjii)
        /*0020*/ 	.word	0x00000020


	//----- nvinfo : EIATTR_MIN_STACK_SIZE
	.align		4
.L_6:
        /*0024*/ 	.byte	0x04, 0x12
        /*0026*/ 	.short	(.L_8 - .L_7)
	.align		4
.L_7:
        /*0028*/ 	.word	index@(_Z6kernelP6uchar4jjii)
        /*002c*/ 	.word	0x00000020
.L_8:


//--------------------- .nv.compat                --------------------------
	.section	.nv.compat,"",@"SHT_CUDA_COMPAT_INFO"
	.align	4
        /*0000*/ 	.byte	0x02, 0x09, 0x00, 0x00, 0x02, 0x02, 0x01, 0x00, 0x02, 0x05, 0x05, 0x00, 0x03, 0x07, 0x01, 0x01
        /*0010*/ 	.byte	0x02, 0x03, 0x00, 0x00, 0x02, 0x06, 0x01, 0x00, 0x04, 0x0b, 0x08, 0x00, 0x01, 0x00, 0x00, 0x00
        /*0020*/ 	.byte	0x00, 0x00, 0x00, 0x00


//--------------------- .nv.info._Z6kernelP6uchar4jjii --------------------------
	.section	.nv.info._Z6kernelP6uchar4jjii,"",@"SHT_CUDA_INFO"
	.sectionflags	@""
	.align	4


	//----- nvinfo : EIATTR_CUDA_API_VERSION
	.align		4
        /*0000*/ 	.byte	0x04, 0x37
        /*0002*/ 	.short	(.L_10 - .L_9)
.L_9:
        /*0004*/ 	.word	0x00000082


	//----- nvinfo : EIATTR_KPARAM_INFO
	.align		4
.L_10:
        /*0008*/ 	.byte	0x04, 0x17
        /*000a*/ 	.short	(.L_12 - .L_11)
.L_11:
        /*000c*/ 	.word	0x00000000
        /*0010*/ 	.short	0x0004
        /*0012*/ 	.short	0x0014
        /*0014*/ 	.byte	0x00, 0xf0, 0x11, 0x00


	//----- nvinfo : EIATTR_KPARAM_INFO
	.align		4
.L_12:
        /*0018*/ 	.byte	0x04, 0x17
        /*001a*/ 	.short	(.L_14 - .L_13)
.L_13:
        /*001c*/ 	.word	0x00000000
        /*0020*/ 	.short	0x0003
        /*0022*/ 	.short	0x0010
        /*0024*/ 	.byte	0x00, 0xf0, 0x11, 0x00


	//----- nvinfo : EIATTR_KPARAM_INFO
	.align		4
.L_14:
        /*0028*/ 	.byte	0x04, 0x17
        /*002a*/ 	.short	(.L_16 - .L_15)
.L_15:
        /*002c*/ 	.word	0x00000000
        /*0030*/ 	.short	0x0002
        /*0032*/ 	.short	0x000c
        /*0034*/ 	.byte	0x00, 0xf0, 0x11, 0x00


	//----- nvinfo : EIATTR_KPARAM_INFO
	.align		4
.L_16:
        /*0038*/ 	.byte	0x04, 0x17
        /*003a*/ 	.short	(.L_18 - .L_17)
.L_17:
        /*003c*/ 	.word	0x00000000
        /*0040*/ 	.short	0x0001
        /*0042*/ 	.short	0x0008
        /*0044*/ 	.byte	0x00, 0xf0, 0x11, 0x00


	//----- nvinfo : EIATTR_KPARAM_INFO
	.align		4
.L_18:
        /*0048*/ 	.byte	0x04, 0x17
        /*004a*/ 	.short	(.L_20 - .L_19)
.L_19:
        /*004c*/ 	.word	0x00000000
        /*0050*/ 	.short	0x0000
        /*0052*/ 	.short	0x0000
        /*0054*/ 	.byte	0x00, 0xf5, 0x21, 0x00


	//----- nvinfo : EIATTR_SPARSE_MMA_MASK
	.align		4
.L_20:
        /*0058*/ 	.byte	0x03, 0x50
        /*005a*/ 	.short	0x0000


	//----- nvinfo : EIATTR_MAXREG_COUNT
	.align		4
        /*005c*/ 	.byte	0x03, 0x1b
        /*005e*/ 	.short	0x00ff


	//----- nvinfo : EIATTR_MERCURY_ISA_VERSION
	.align		4
        /*0060*/ 	.byte	0x03, 0x5f
        /*0062*/ 	.short	0x0101


	//----- nvinfo : EIATTR_VRC_CTA_INIT_COUNT
	.align		4
        /*0064*/ 	.byte	0x02, 0x4a
	.zero		1
	.zero		1


	//----- nvinfo : EIATTR_EXIT_INSTR_OFFSETS
	.align		4
        /*0068*/ 	.byte	0x04, 0x1c
        /*006a*/ 	.short	(.L_22 - .L_21)


	//   ....[0]....
.L_21:
        /*006c*/ 	.word	0x00001300


	//----- nvinfo : EIATTR_CRS_STACK_SIZE
	.align		4
.L_22:
        /*0070*/ 	.byte	0x04, 0x1e
        /*0072*/ 	.short	(.L_24 - .L_23)
.L_23:
        /*0074*/ 	.word	0x00000000


	//----- nvinfo : EIATTR_CBANK_PARAM_SIZE
	.align		4
.L_24:
        /*0078*/ 	.byte	0x03, 0x19
        /*007a*/ 	.short	0x0018


	//----- nvinfo : EIATTR_PARAM_CBANK
	.align		4
        /*007c*/ 	.byte	0x04, 0x0a
        /*007e*/ 	.short	(.L_26 - .L_25)
	.align		4
.L_25:
        /*0080*/ 	.word	index@(.nv.constant0._Z6kernelP6uchar4jjii)
        /*0084*/ 	.short	0x0380
        /*0086*/ 	.short	0x0018


	//----- nvinfo : EIATTR_SW_WAR
	.align		4
.L_26:
        /*0088*/ 	.byte	0x04, 0x36
        /*008a*/ 	.short	(.L_28 - .L_27)
.L_27:
        /*008c*/ 	.word	0x00000008
.L_28:


//--------------------- .nv.callgraph             --------------------------
	.section	.nv.callgraph,"",@"SHT_CUDA_CALLGRAPH"
	.align	4
	.sectionentsize	8
	.align		4
        /*0000*/ 	.word	0x00000000
	.align		4
        /*0004*/ 	.word	0xffffffff
	.align		4
        /*0008*/ 	.word	0x00000000
	.align		4
        /*000c*/ 	.word	0xfffffffe
	.align		4
        /*0010*/ 	.word	0x00000000
	.align		4
        /*0014*/ 	.word	0xfffffffd
	.align		4
        /*0018*/ 	.word	0x00000000
	.align		4
        /*001c*/ 	.word	0xfffffffc


//--------------------- .nv.constant4             --------------------------
	.section	.nv.constant4,"a",@progbits
	.align	8
	.align		8
.nv.constant4:
        /*0000*/ 	.dword	__cudart_i2opi_f


//--------------------- .text._Z6kernelP6uchar4jjii --------------------------
	.section	.text._Z6kernelP6uchar4jjii,"ax",@progbits
	.align	128
        .global         _Z6kernelP6uchar4jjii
        .type           _Z6kernelP6uchar4jjii,@function
        .size           _Z6kernelP6uchar4jjii,(.L_x_28 - _Z6kernelP6uchar4jjii)
        .other          _Z6kernelP6uchar4jjii,@"STO_CUDA_ENTRY STV_DEFAULT"
_Z6kernelP6uchar4jjii:
.text._Z6kernelP6uchar4jjii:
[----:B------:R-:W0:Y:S01]  /*0000*/  LDC R1, c[0x0][0x37c] ;  /* 0x0000df00ff017b82 */ /* 0x000e220000000800 */
[----:B------:R-:W1:Y:S01]  /*0010*/  S2R R2, SR_TID.X ;  /* 0x0000000000027919 */ /* 0x000e620000002100 */
[----:B------:R-:W2:Y:S06]  /*0020*/  LDCU UR6, c[0x0][0x388] ;  /* 0x00007100ff0677ac */ /* 0x000eac0008000800 */
[----:B------:R-:W1:Y:S01]  /*0030*/  S2UR UR4, SR_CTAID.X ;  /* 0x00000000000479c3 */ /* 0x000e620000002500 */
[----:B------:R-:W-:Y:S01]  /*0040*/  BSSY.RECONVERGENT B0, `(.L_x_0) ;  /* 0x000001c000007945 */ /* 0x000fe20003800200 */
[----:B------:R-:W3:Y:S01]  /*0050*/  S2R R0, SR_TID.Y ;  /* 0x0000000000007919 */ /* 0x000ee20000002200 */
[----:B0-----:R-:W-:-:S05]  /*0060*/  VIADD R1, R1, 0xffffffe0 ;  /* 0xffffffe001017836 */ /* 0x001fca0000000000 */
[----:B------:R-:W1:Y:S08]  /*0070*/  LDC R5, c[0x0][0x360] ;  /* 0x0000d800ff057b82 */ /* 0x000e700000000800 */
[----:B------:R-:W3:Y:S01]  /*0080*/  S2UR UR5, SR_CTAID.Y ;  /* 0x00000000000579c3 */ /* 0x000ee20000002600 */
[----:B--2---:R-:W-:-:S04]  /*0090*/  I2FP.F32.U32 R7, UR6 ;  /* 0x0000000600077c45 */ /* 0x004fc80008201000 */
[----:B------:R-:W0:Y:S03]  /*00a0*/  MUFU.RCP R4, R7 ;  /* 0x0000000700047308 */ /* 0x000e260000001000 */
[----:B------:R-:W3:Y:S01]  /*00b0*/  LDC R9, c[0x0][0x364] ;  /* 0x0000d900ff097b82 */ /* 0x000ee20000000800 */
[----:B------:R-:W2:Y:S01]  /*00c0*/  LDCU UR6, c[0x0][0x370] ;  /* 0x00006e00ff0677ac */ /* 0x000ea20008000800 */
[----:B-1----:R-:W-:-:S05]  /*00d0*/  IMAD R2, R5, UR4, R2 ;  /* 0x0000000405027c24 */ /* 0x002fca000f8e0202 */
[----:B------:R-:W-:Y:S01]  /*00e0*/  I2FP.F32.U32 R2, R2 ;  /* 0x0000000200027245 */ /* 0x000fe20000201000 */
[----:B0-----:R-:W-:-:S03]  /*00f0*/  FFMA R3, -R7, R4, 1 ;  /* 0x3f80000007037423 */ /* 0x001fc60000000104 */
[----:B------:R-:W0:Y:S01]  /*0100*/  FCHK P0, R2, R7 ;  /* 0x0000000702007302 */ /* 0x000e220000000000 */
[----:B---3--:R-:W-:Y:S02]  /*0110*/  IMAD R0, R9, UR5, R0 ;  /* 0x0000000509007c24 */ /* 0x008fe4000f8e0200 */
[----:B------:R-:W-:Y:S01]  /*0120*/  FFMA R9, R4, R3, R4 ;  /* 0x0000000304097223 */ /* 0x000fe20000000004 */
[----:B------:R-:W-:Y:S02]  /*0130*/  I2FP.F32.U32 R3, R5 ;  /* 0x0000000500037245 */ /* 0x000fe40000201000 */
[----:B--2---:R-:W-:Y:S01]  /*0140*/  I2FP.F32.U32 R5, UR6 ;  /* 0x0000000600057c45 */ /* 0x004fe20008201000 */
[----:B------:R-:W-:Y:S01]  /*0150*/  FFMA R4, R2, R9, RZ ;  /* 0x0000000902047223 */ /* 0x000fe200000000ff */
[----:B------:R-:W-:-:S03]  /*0160*/  I2FP.F32.U32 R0, R0 ;  /* 0x0000000000007245 */ /* 0x000fc60000201000 */
[----:B------:R-:W-:Y:S02]  /*0170*/  FFMA R6, -R7, R4, R2 ;  /* 0x0000000407067223 */ /* 0x000fe40000000102 */
[----:B------:R-:W-:Y:S02]  /*0180*/  FMUL R3, R0, R3 ;  /* 0x0000000300037220 */ /* 0x000fe40000400000 */
[----:B------:R-:W-:Y:S02]  /*0190*/  FFMA R4, R9, R6, R4 ;  /* 0x0000000609047223 */ /* 0x000fe40000000004 */
[----:B------:R-:W-:Y:S01]  /*01a0*/  FFMA R5, R3, R5, R2 ;  /* 0x0000000503057223 */ /* 0x000fe20000000002 */
[----:B0-----:R-:W-:Y:S06]  /*01b0*/  @!P0 BRA `(.L_x_1) ;  /* 0x0000000000108947 */ /* 0x001fec0003800000 */
[----:B------:R-:W-:Y:S01]  /*01c0*/  IMAD.MOV.U32 R3, RZ, RZ, R7 ;  /* 0x000000ffff037224 */ /* 0x000fe200078e0007 */
[----:B------:R-:W-:-:S07]  /*01d0*/  MOV R4, 0x1f0 ;  /* 0x000001f000047802 */ /* 0x000fce0000000f00 */
[----:B------:R-:W-:Y:S05]  /*01e0*/  CALL.REL.NOINC `($__internal_0_$__cuda_sm3x_div_rn_noftz_f32_slowpath) ;  /* 0x0000001000487944 */ /* 0x000fea0003c00000 */
[----:B------:R-:W-:-:S07]  /*01f0*/  IMAD.MOV.U32 R4, RZ, RZ, R11 ;  /* 0x000000ffff047224 */ /* 0x000fce00078e000b */
.L_x_1:
[----:B------:R-:W-:Y:S05]  /*0200*/  BSYNC.RECONVERGENT B0 ;  /* 0x0000000000007941 */ /* 0x000fea0003800200 */
.L_x_0:
[----:B------:R-:W0:Y:S01]  /*0210*/  LDCU UR4, c[0x0][0x38c] ;  /* 0x00007180ff0477ac */ /* 0x000e220008000800 */
[----:B------:R-:W-:Y:S01]  /*0220*/  FADD R4, R4, -0.5 ;  /* 0xbf00000004047421 */ /* 0x000fe20000000000 */
[----:B------:R-:W-:Y:S01]  /*0230*/  BSSY.RECONVERGENT B0, `(.L_x_2) ;  /* 0x000000f000007945 */ /* 0x000fe20003800200 */
[----:B0-----:R-:W-:-:S04]  /*0240*/  I2FP.F32.U32 R3, UR4 ;  /* 0x0000000400037c45 */ /* 0x001fc80008201000 */
[----:B------:R-:W0:Y:S08]  /*0250*/  MUFU.RCP R2, R3 ;  /* 0x0000000300027308 */ /* 0x000e300000001000 */
[----:B------:R-:W1:Y:S01]  /*0260*/  FCHK P0, R0, R3 ;  /* 0x0000000300007302 */ /* 0x000e620000000000 */
[----:B0-----:R-:W-:-:S04]  /*0270*/  FFMA R7, -R3, R2, 1 ;  /* 0x3f80000003077423 */ /* 0x001fc80000000102 */
[----:B------:R-:W-:Y:S01]  /*0280*/  FFMA R9, R2, R7, R2 ;  /* 0x0000000702097223 */ /* 0x000fe20000000002 */
[----:B------:R-:W-:-:S03]  /*0290*/  FMUL R7, R4, 3 ;  /* 0x4040000004077820 */ /* 0x000fc60000400000 */
[----:B------:R-:W-:-:S04]  /*02a0*/  FFMA R2, R0, R9, RZ ;  /* 0x0000000900027223 */ /* 0x000fc800000000ff */
[----:B------:R-:W-:-:S04]  /*02b0*/  FFMA R6, -R3, R2, R0 ;  /* 0x0000000203067223 */ /* 0x000fc80000000100 */
[----:B------:R-:W-:Y:S01]  /*02c0*/  FFMA R2, R9, R6, R2 ;  /* 0x0000000609027223 */ /* 0x000fe20000000002 */
[----:B-1----:R-:W-:Y:S06]  /*02d0*/  @!P0 BRA `(.L_x_3) ;  /* 0x0000000000108947 */ /* 0x002fec0003800000 */
[----:B------:R-:W-:Y:S01]  /*02e0*/  IMAD.MOV.U32 R2, RZ, RZ, R0 ;  /* 0x000000ffff027224 */ /* 0x000fe200078e0000 */
[----:B------:R-:W-:-:S07]  /*02f0*/  MOV R4, 0x310 ;  /* 0x0000031000047802 */ /* 0x000fce0000000f00 */
[----:B------:R-:W-:Y:S05]  /*0300*/  CALL.REL.NOINC `($__internal_0_$__cuda_sm3x_div_rn_noftz_f32_slowpath) ;  /* 0x0000001000007944 */ /* 0x000fea0003c00000 */
[----:B------:R-:W-:-:S07]  /*0310*/  IMAD.MOV.U32 R2, RZ, RZ, R11 ;  /* 0x000000ffff027224 */ /* 0x000fce00078e000b */
.L_x_3:
[----:B------:R-:W-:Y:S05]  /*0320*/  BSYNC.RECONVERGENT B0 ;  /* 0x0000000000007941 */ /* 0x000fea0003800200 */
.L_x_2:
[----:B------:R-:W0:Y:S01]  /*0330*/  LDCU UR4, c[0x0][0x394] ;  /* 0x00007280ff0477ac */ /* 0x000e220008000800 */
[----:B------:R-:W-:Y:S02]  /*0340*/  IMAD.MOV.U32 R4, RZ, RZ, 0x3a83126f ;  /* 0x3a83126fff047424 */ /* 0x000fe400078e00ff */
[----:B------:R-:W-:Y:S01]  /*0350*/  FADD R2, R2, -0.5 ;  /* 0xbf00000002027421 */ /* 0x000fe20000000000 */
[----:B------:R-:W-:-:S03]  /*0360*/  IMAD.MOV.U32 R3, RZ, RZ, 0x447a0000 ;  /* 0x447a0000ff037424 */ /* 0x000fc600078e00ff */
[----:B------:R-:W-:Y:S01]  /*0370*/  FADD R10, R2, R2 ;  /* 0x00000002020a7221 */ /* 0x000fe20000000000 */
[----:B------:R-:W-:-:S04]  /*0380*/  FFMA R3, R4, -R3, 1 ;  /* 0x3f80000004037423 */ /* 0x000fc80000000803 */
[----:B------:R-:W-:Y:S01]  /*0390*/  FFMA R3, R3, R4, 0.0010000000474974513054 ;  /* 0x3a83126f03037423 */ /* 0x000fe20000000004 */
[----:B0-----:R-:W-:-:S04]  /*03a0*/  I2FP.F32.S32 R0, UR4 ;  /* 0x0000000400007c45 */ /* 0x001fc80008201400 */
[----:B------:R-:W0:Y:S01]  /*03b0*/  FCHK P0, R0, 1000 ;  /* 0x447a000000007902 */ /* 0x000e220000000000 */
[----:B------:R-:W-:-:S04]  /*03c0*/  FFMA R11, R0, R3, RZ ;  /* 0x00000003000b7223 */ /* 0x000fc800000000ff */
[----:B------:R-:W-:-:S04]  /*03d0*/  FFMA R4, R11, -1000, R0 ;  /* 0xc47a00000b047823 */ /* 0x000fc80000000000 */
[----:B------:R-:W-:Y:S01]  /*03e0*/  FFMA R11, R3, R4, R11 ;  /* 0x00000004030b7223 */ /* 0x000fe2000000000b */
[----:B0-----:R-:W-:Y:S06]  /*03f0*/  @!P0 BRA `(.L_x_4) ;  /* 0x0000000000108947 */ /* 0x001fec0003800000 */
[----:B------:R-:W-:Y:S01]  /*0400*/  IMAD.MOV.U32 R2, RZ, RZ, R0 ;  /* 0x000000ffff027224 */ /* 0x000fe200078e0000 */
[----:B------:R-:W-:Y:S01]  /*0410*/  MOV R4, 0x440 ;  /* 0x0000044000047802 */ /* 0x000fe20000000f00 */
[----:B------:R-:W-:-:S07]  /*0420*/  IMAD.MOV.U32 R3, RZ, RZ, 0x447a0000 ;  /* 0x447a0000ff037424 */ /* 0x000fce00078e00ff */
[----:B------:R-:W-:Y:S05]  /*0430*/  CALL.REL.NOINC `($__internal_0_$__cuda_sm3x_div_rn_noftz_f32_slowpath) ;  /* 0x0000000c00b47944 */ /* 0x000fea0003c00000 */
.L_x_4:
[C---:B------:R-:W-:Y:S01]  /*0440*/  FMUL R0, R11.reuse, 0.63661974668502807617 ;  /* 0x3f22f9830b007820 */ /* 0x040fe20000400000 */
[----:B------:R-:W-:Y:S01]  /*0450*/  FSETP.GE.AND P0, PT, |R11|, 105615, PT ;  /* 0x47ce47800b00780b */ /* 0x000fe20003f06200 */
[----:B------:R-:W0:Y:S01]  /*0460*/  LDCU.64 UR6, c[0x0][0x358] ;  /* 0x00006b00ff0677ac */ /* 0x000e220008000a00 */
[----:B------:R-:W-:Y:S03]  /*0470*/  BSSY.RECONVERGENT B0, `(.L_x_5) ;  /* 0x0000040000007945 */ /* 0x000fe60003800200 */
[----:B------:R-:W1:Y:S02]  /*0480*/  F2I.NTZ R0, R0 ;  /* 0x0000000000007305 */ /* 0x000e640000203100 */
[----:B-1----:R-:W-:Y:S01]  /*0490*/  I2FP.F32.S32 R12, R0 ;  /* 0x00000000000c7245 */ /* 0x002fe20000201400 */
[----:B------:R-:W-:-:S04]  /*04a0*/  IMAD.MOV.U32 R13, RZ, RZ, R0 ;  /* 0x000000ffff0d7224 */ /* 0x000fc800078e0000 */
[----:B------:R-:W-:-:S04]  /*04b0*/  FFMA R3, R12, -1.5707962512969970703, R11 ;  /* 0xbfc90fda0c037823 */ /* 0x000fc8000000000b */
[----:B------:R-:W-:-:S04]  /*04c0*/  FFMA R3, R12, -7.5497894158615963534e-08, R3 ;  /* 0xb3a221680c037823 */ /* 0x000fc80000000003 */
[----:B------:R-:W-:-:S04]  /*04d0*/  FFMA R12, R12, -5.3903029534742383927e-15, R3 ;  /* 0xa7c234c50c0c7823 */ /* 0x000fc80000000003 */
[----:B------:R-:W-:Y:S01]  /*04e0*/  IMAD.MOV.U32 R2, RZ, RZ, R12 ;  /* 0x000000ffff027224 */ /* 0x000fe200078e000c */
[----:B0-----:R-:W-:Y:S06]  /*04f0*/  @!P0 BRA `(.L_x_6) ;  /* 0x0000000000dc8947 */ /* 0x001fec0003800000 */
[----:B------:R-:W-:-:S13]  /*0500*/  FSETP.NEU.AND P0, PT, |R11|, +INF , PT ;  /* 0x7f8000000b00780b */ /* 0x000fda0003f0d200 */
[----:B------:R-:W-:Y:S01]  /*0510*/  @!P0 FMUL R2, RZ, R11 ;  /* 0x0000000bff028220 */ /* 0x000fe20000400000 */
[----:B------:R-:W-:Y:S01]  /*0520*/  @!P0 MOV R0, RZ ;  /* 0x000000ff00008202 */ /* 0x000fe20000000f00 */
[----:B------:R-:W-:Y:S06]  /*0530*/  @!P0 BRA `(.L_x_6) ;  /* 0x0000000000cc8947 */ /* 0x000fec0003800000 */
[----:B------:R-:W-:Y:S01]  /*0540*/  IMAD.SHL.U32 R2, R11, 0x100, RZ ;  /* 0x000001000b027824 */ /* 0x000fe200078e00ff */
[----:B------:R-:W0:Y:S01]  /*0550*/  LDCU.64 UR8, c[0x4][URZ] ;  /* 0x01000000ff0877ac */ /* 0x000e220008000a00 */
[----:B------:R-:W-:Y:S02]  /*0560*/  IMAD.MOV.U32 R6, RZ, RZ, RZ ;  /* 0x000000ffff067224 */ /* 0x000fe400078e00ff */
[----:B------:R-:W-:Y:S01]  /*0570*/  IMAD.MOV.U32 R0, RZ, RZ, R1 ;  /* 0x000000ffff007224 */ /* 0x000fe200078e0001 */
[----:B------:R-:W-:Y:S01]  /*0580*/  LOP3.LUT R17, R2, 0x80000000, RZ, 0xfc, !PT ;  /* 0x8000000002117812 */ /* 0x000fe200078efcff */
[----:B------:R-:W-:Y:S01]  /*0590*/  UMOV UR5, URZ ;  /* 0x000000ff00057c82 */ /* 0x000fe20008000000 */
[----:B------:R-:W-:-:S05]  /*05a0*/  UMOV UR4, URZ ;  /* 0x000000ff00047c82 */ /* 0x000fca0008000000 */
.L_x_7:
[----:B0-----:R-:W-:Y:S02]  /*05b0*/  IMAD.U32 R8, RZ, RZ, UR8 ;  /* 0x00000008ff087e24 */ /* 0x001fe4000f8e00ff */
[----:B------:R-:W-:-:S05]  /*05c0*/  IMAD.U32 R9, RZ, RZ, UR9 ;  /* 0x00000009ff097e24 */ /* 0x000fca000f8e00ff */
[----:B------:R-:W2:Y:S01]  /*05d0*/  LDG.E.CONSTANT R2, desc[UR6][R8.64] ;  /* 0x0000000608027981 */ /* 0x000ea2000c1e9900 */
[----:B------:R-:W-:Y:S02]  /*05e0*/  UIADD3 UR8, UP0, UPT, UR8, 0x4, URZ ;  /* 0x0000000408087890 */ /* 0x000fe4000ff1e0ff */
[----:B------:R-:W-:Y:S02]  /*05f0*/  UIADD3 UR4, UPT, UPT, UR4, 0x1, URZ ;  /* 0x0000000104047890 */ /* 0x000fe4000fffe0ff */
[----:B------:R-:W-:Y:S02]  /*0600*/  UIADD3.X UR9, UPT, UPT, URZ, UR9, URZ, UP0, !UPT ;  /* 0x00000009ff097290 */ /* 0x000fe400087fe4ff */
[----:B------:R-:W-:Y:S01]  /*0610*/  UISETP.NE.AND UP0, UPT, UR4, 0x6, UPT ;  /* 0x000000060400788c */ /* 0x000fe2000bf05270 */
[----:B--2---:R-:W-:-:S03]  /*0620*/  IMAD.WIDE.U32 R2, R2, R17, RZ ;  /* 0x0000001102027225 */ /* 0x004fc600078e00ff */
[----:B------:R-:W-:-:S04]  /*0630*/  IADD3 R15, P0, PT, R2, R6, RZ ;  /* 0x00000006020f7210 */ /* 0x000fc80007f1e0ff */
[----:B------:R-:W-:Y:S01]  /*0640*/  IADD3.X R6, PT, PT, R3, UR5, RZ, P0, !PT ;  /* 0x0000000503067c10 */ /* 0x000fe200087fe4ff */
[----:B------:R0:W-:Y:S02]  /*0650*/  STL [R0], R15 ;  /* 0x0000000f00007387 */ /* 0x0001e40000100800 */
[----:B0-----:R-:W-:Y:S01]  /*0660*/  VIADD R0, R0, 0x4 ;  /* 0x0000000400007836 */ /* 0x001fe20000000000 */
[----:B------:R-:W-:Y:S06]  /*0670*/  BRA.U UP0, `(.L_x_7) ;  /* 0xfffffffd00cc7547 */ /* 0x000fec000b83ffff */
[----:B------:R-:W-:Y:S01]  /*0680*/  SHF.R.U32.HI R4, RZ, 0x17, R11 ;  /* 0x00000017ff047819 */ /* 0x000fe2000001160b */
[----:B------:R0:W-:Y:S03]  /*0690*/  STL [R1+0x18], R6 ;  /* 0x0000180601007387 */ /* 0x0001e60000100800 */
[C---:B------:R-:W-:Y:S02]  /*06a0*/  LOP3.LUT R0, R4.reuse, 0xe0, RZ, 0xc0, !PT ;  /* 0x000000e004007812 */ /* 0x040fe400078ec0ff */
[----:B------:R-:W-:-:S03]  /*06b0*/  LOP3.LUT P0, RZ, R4, 0x1f, RZ, 0xc0, !PT ;  /* 0x0000001f04ff7812 */ /* 0x000fc6000780c0ff */
[----:B------:R-:W-:-:S05]  /*06c0*/  VIADD R0, R0, 0xffffff80 ;  /* 0xffffff8000007836 */ /* 0x000fca0000000000 */
[----:B------:R-:W-:-:S05]  /*06d0*/  SHF.R.U32.HI R0, RZ, 0x5, R0 ;  /* 0x00000005ff007819 */ /* 0x000fca0000011600 */
[----:B------:R-:W-:-:S05]  /*06e0*/  IMAD R14, R0, -0x4, R1 ;  /* 0xfffffffc000e7824 */ /* 0x000fca00078e0201 */
[----:B------:R-:W2:Y:S04]  /*06f0*/  LDL R0, [R14+0x18] ;  /* 0x000018000e007983 */ /* 0x000ea80000100800 */
[----:B------:R-:W2:Y:S04]  /*0700*/  LDL R3, [R14+0x14] ;  /* 0x000014000e037983 */ /* 0x000ea80000100800 */
[----:B------:R-:W3:Y:S01]  /*0710*/  @P0 LDL R2, [R14+0x10] ;  /* 0x000010000e020983 */ /* 0x000ee20000100800 */
[----:B------:R-:W-:Y:S01]  /*0720*/  LOP3.LUT R4, R4, 0x1f, RZ, 0xc0, !PT ;  /* 0x0000001f04047812 */ /* 0x000fe200078ec0ff */
[----:B------:R-:W-:Y:S01]  /*0730*/  UMOV UR4, 0x54442d19 ;  /* 0x54442d1900047882 */ /* 0x000fe20000000000 */
[----:B------:R-:W-:-:S02]  /*0740*/  UMOV UR5, 0x3bf921fb ;  /* 0x3bf921fb00057882 */ /* 0x000fc40000000000 */
[-C--:B--2---:R-:W-:Y:S02]  /*0750*/  @P0 SHF.L.W.U32.HI R0, R3, R4.reuse, R0 ;  /* 0x0000000403000219 */ /* 0x084fe40000010e00 */
[----:B---3--:R-:W-:Y:S02]  /*0760*/  @P0 SHF.L.W.U32.HI R3, R2, R4, R3 ;  /* 0x0000000402030219 */ /* 0x008fe40000010e03 */
[----:B------:R-:W-:Y:S02]  /*0770*/  ISETP.GE.AND P0, PT, R11, RZ, PT ;  /* 0x000000ff0b00720c */ /* 0x000fe40003f06270 */
[C---:B------:R-:W-:Y:S01]  /*0780*/  SHF.L.W.U32.HI R2, R3.reuse, 0x2, R0 ;  /* 0x0000000203027819 */ /* 0x040fe20000010e00 */
[----:B------:R-:W-:-:S03]  /*0790*/  IMAD.SHL.U32 R3, R3, 0x4, RZ ;  /* 0x0000000403037824 */ /* 0x000fc600078e00ff */
[----:B------:R-:W-:-:S04]  /*07a0*/  SHF.R.S32.HI R4, RZ, 0x1f, R2 ;  /* 0x0000001fff047819 */ /* 0x000fc80000011402 */
[C---:B------:R-:W-:Y:S02]  /*07b0*/  LOP3.LUT R8, R4.reuse, R3, RZ, 0x3c, !PT ;  /* 0x0000000304087212 */ /* 0x040fe400078e3cff */
[----:B------:R-:W-:Y:S02]  /*07c0*/  LOP3.LUT R9, R4, R2, RZ, 0x3c, !PT ;  /* 0x0000000204097212 */ /* 0x000fe400078e3cff */
[----:B------:R-:W-:Y:S02]  /*07d0*/  SHF.R.U32.HI R3, RZ, 0x1e, R0 ;  /* 0x0000001eff037819 */ /* 0x000fe40000011600 */
[C---:B------:R-:W-:Y:S02]  /*07e0*/  LOP3.LUT R4, R2.reuse, R11, RZ, 0x3c, !PT ;  /* 0x0000000b02047212 */ /* 0x040fe400078e3cff */
[----:B------:R-:W1:Y:S01]  /*07f0*/  I2F.F64.S64 R8, R8 ;  /* 0x0000000800087312 */ /* 0x000e620000301c00 */
[----:B------:R-:W-:Y:S02]  /*0800*/  LEA.HI R0, R2, R3, RZ, 0x1 ;  /* 0x0000000302007211 */ /* 0x000fe400078f08ff */
[----:B------:R-:W-:-:S03]  /*0810*/  ISETP.GE.AND P1, PT, R4, RZ, PT ;  /* 0x000000ff0400720c */ /* 0x000fc60003f26270 */
[----:B------:R-:W-:-:S05]  /*0820*/  IMAD.MOV R2, RZ, RZ, -R0 ;  /* 0x000000ffff027224 */ /* 0x000fca00078e0a00 */
[----:B------:R-:W-:Y:S01]  /*0830*/  @!P0 MOV R0, R2 ;  /* 0x0000000200008202 */ /* 0x000fe20000000f00 */
[----:B-1----:R-:W-:-:S10]  /*0840*/  DMUL R14, R8, UR4 ;  /* 0x00000004080e7c28 */ /* 0x002fd40008000000 */
[----:B------:R-:W1:Y:S02]  /*0850*/  F2F.F32.F64 R14, R14 ;  /* 0x0000000e000e7310 */ /* 0x000e640000301000 */
[----:B01----:R-:W-:-:S07]  /*0860*/  FSEL R2, -R14, R14, !P1 ;  /* 0x0000000e0e027208 */ /* 0x003fce0004800100 */
.L_x_6:
[----:B------:R-:W-:Y:S05]  /*0870*/  BSYNC.RECONVERGENT B0 ;  /* 0x0000000000007941 */ /* 0x000fea0003800200 */
.L_x_5:
[----:B------:R-:W-:Y:S01]  /*0880*/  LOP3.LUT R6, R0, 0x1, RZ, 0xc0, !PT ;  /* 0x0000000100067812 */ /* 0x000fe200078ec0ff */
[----:B------:R-:W-:Y:S02]  /*0890*/  IMAD.MOV.U32 R14, RZ, RZ, 0x37cbac00 ;  /* 0x37cbac00ff0e7424 */ /* 0x000fe400078e00ff */
[----:B------:R-:W-:Y:S01]  /*08a0*/  FMUL R3, R2, R2 ;  /* 0x0000000202037220 */ /* 0x000fe20000400000 */
[----:B------:R-:W-:Y:S01]  /*08b0*/  VIADD R0, R0, 0x1 ;  /* 0x0000000100007836 */ /* 0x000fe20000000000 */
[----:B------:R-:W-:Y:S01]  /*08c0*/  ISETP.NE.U32.AND P0, PT, R6, 0x1, PT ;  /* 0x000000010600780c */ /* 0x000fe20003f05070 */
[----:B------:R-:W-:Y:S02]  /*08d0*/  IMAD.MOV.U32 R6, RZ, RZ, 0x3c0885e4 ;  /* 0x3c0885e4ff067424 */ /* 0x000fe400078e00ff */
[----:B------:R-:W-:Y:S01]  /*08e0*/  FFMA R4, R3, R14, -0.0013887860113754868507 ;  /* 0xbab607ed03047423 */ /* 0x000fe2000000000e */
[----:B------:R-:W-:Y:S01]  /*08f0*/  IMAD.MOV.U32 R15, RZ, RZ, 0x3e2aaaa8 ;  /* 0x3e2aaaa8ff0f7424 */ /* 0x000fe200078e00ff */
[----:B------:R-:W-:Y:S01]  /*0900*/  LOP3.LUT P1, RZ, R0, 0x2, RZ, 0xc0, !PT ;  /* 0x0000000200ff7812 */ /* 0x000fe2000782c0ff */
[----:B------:R-:W-:Y:S01]  /*0910*/  BSSY.RECONVERGENT B0, `(.L_x_8) ;  /* 0x0000043000007945 */ /* 0x000fe20003800200 */
[----:B------:R-:W-:-:S02]  /*0920*/  FSEL R6, R6, 0.041666727513074874878, !P0 ;  /* 0x3d2aaabb06067808 */ /* 0x000fc40004000000 */
[----:B------:R-:W-:Y:S02]  /*0930*/  FSEL R4, R4, -0.00019574658654164522886, P0 ;  /* 0xb94d415304047808 */ /* 0x000fe40000000000 */
[----:B------:R-:W-:Y:S02]  /*0940*/  FSEL R0, R2, 1, !P0 ;  /* 0x3f80000002007808 */ /* 0x000fe40004000000 */
[----:B------:R-:W-:Y:S01]  /*0950*/  FSEL R15, -R15, -0.4999999701976776123, !P0 ;  /* 0xbeffffff0f0f7808 */ /* 0x000fe20004000100 */
[----:B------:R-:W-:Y:S01]  /*0960*/  FFMA R4, R3, R4, R6 ;  /* 0x0000000403047223 */ /* 0x000fe20000000006 */
[----:B------:R-:W-:Y:S01]  /*0970*/  FSETP.GE.AND P0, PT, |R11|, 105615, PT ;  /* 0x47ce47800b00780b */ /* 0x000fe20003f06200 */
[C---:B------:R-:W-:Y:S02]  /*0980*/  FFMA R9, R3.reuse, R0, RZ ;  /* 0x0000000003097223 */ /* 0x040fe400000000ff */
[----:B------:R-:W-:-:S04]  /*0990*/  FFMA R4, R3, R4, R15 ;  /* 0x0000000403047223 */ /* 0x000fc8000000000f */
[----:B------:R-:W-:-:S04]  /*09a0*/  FFMA R16, R9, R4, R0 ;  /* 0x0000000409107223 */ /* 0x000fc80000000000 */
[----:B------:R-:W-:Y:S02]  /*09b0*/  @P1 FADD R16, RZ, -R16 ;  /* 0x80000010ff101221 */ /* 0x000fe40000000000 */
[----:B------:R-:W-:Y:S05]  /*09c0*/  @!P0 BRA `(.L_x_9) ;  /* 0x0000000000dc8947 */ /* 0x000fea0003800000 */
[----:B------:R-:W-:-:S13]  /*09d0*/  FSETP.NEU.AND P0, PT, |R11|, +INF , PT ;  /* 0x7f8000000b00780b */ /* 0x000fda0003f0d200 */
[----:B------:R-:W-:Y:S01]  /*09e0*/  @!P0 FMUL R12, RZ, R11 ;  /* 0x0000000bff0c8220 */ /* 0x000fe20000400000 */
[----:B------:R-:W-:Y:S01]  /*09f0*/  @!P0 IMAD.MOV.U32 R13, RZ, RZ, RZ ;  /* 0x000000ffff0d8224 */ /* 0x000fe200078e00ff */
        /* <DEDUP_REMOVED lines=8> */
.L_x_10:
[----:B0-----:R-:W-:Y:S01]  /*0a80*/  IMAD.U32 R8, RZ, RZ, UR8 ;  /* 0x00000008ff087e24 */ /* 0x001fe2000f8e00ff */
[----:B------:R-:W-:-:S05]  /*0a90*/  MOV R9, UR9 ;  /* 0x0000000900097c02 */ /* 0x000fca0008000f00 */
        /* <DEDUP_REMOVED lines=23> */
[----:B------:R-:W-:Y:S01]  /*0c10*/  UMOV UR5, 0x3bf921fb ;  /* 0x3bf921fb00057882 */ /* 0x000fe20000000000 */
[----:B------:R-:W-:-:S02]  /*0c20*/  ISETP.GE.AND P1, PT, R11, RZ, PT ;  /* 0x000000ff0b00720c */ /* 0x000fc40003f26270 */
[-C--:B--2---:R-:W-:Y:S02]  /*0c30*/  @P0 SHF.L.W.U32.HI R0, R3, R4.reuse, R0 ;  /* 0x0000000403000219 */ /* 0x084fe40000010e00 */
[----:B---3--:R-:W-:Y:S02]  /*0c40*/  @P0 SHF.L.W.U32.HI R3, R2, R4, R3 ;  /* 0x0000000402030219 */ /* 0x008fe40000010e03 */
[--C-:B------:R-:W-:Y:S02]  /*0c50*/  SHF.R.U32.HI R13, RZ, 0x1e, R0.reuse ;  /* 0x0000001eff0d7819 */ /* 0x100fe40000011600 */
[C---:B------:R-:W-:Y:S01]  /*0c60*/  SHF.L.W.U32.HI R2, R3.reuse, 0x2, R0 ;  /* 0x0000000203027819 */ /* 0x040fe20000010e00 */
[----:B------:R-:W-:-:S03]  /*0c70*/  IMAD.SHL.U32 R3, R3, 0x4, RZ ;  /* 0x0000000403037824 */ /* 0x000fc600078e00ff */
[----:B------:R-:W-:Y:S02]  /*0c80*/  SHF.R.S32.HI R4, RZ, 0x1f, R2 ;  /* 0x0000001fff047819 */ /* 0x000fe40000011402 */
[----:B------:R-:W-:Y:S02]  /*0c90*/  LEA.HI R13, R2, R13, RZ, 0x1 ;  /* 0x0000000d020d7211 */ /* 0x000fe400078f08ff */
[C---:B------:R-:W-:Y:S02]  /*0ca0*/  LOP3.LUT R8, R4.reuse, R3, RZ, 0x3c, !PT ;  /* 0x0000000304087212 */ /* 0x040fe400078e3cff */
[----:B------:R-:W-:Y:S01]  /*0cb0*/  LOP3.LUT R9, R4, R2, RZ, 0x3c, !PT ;  /* 0x0000000204097212 */ /* 0x000fe200078e3cff */
[----:B------:R-:W-:Y:S01]  /*0cc0*/  IMAD.MOV R0, RZ, RZ, -R13 ;  /* 0x000000ffff007224 */ /* 0x000fe200078e0a0d */
[----:B------:R-:W-:-:S03]  /*0cd0*/  LOP3.LUT R11, R2, R11, RZ, 0x3c, !PT ;  /* 0x0000000b020b7212 */ /* 0x000fc600078e3cff */
[----:B------:R-:W-:Y:S01]  /*0ce0*/  @!P1 IMAD.MOV.U32 R13, RZ, RZ, R0 ;  /* 0x000000ffff0d9224 */ /* 0x000fe200078e0000 */
[----:B------:R-:W1:Y:S01]  /*0cf0*/  I2F.F64.S64 R8, R8 ;  /* 0x0000000800087312 */ /* 0x000e620000301c00 */
[----:B------:R-:W-:Y:S01]  /*0d00*/  ISETP.GE.AND P0, PT, R11, RZ, PT ;  /* 0x000000ff0b00720c */ /* 0x000fe20003f06270 */
[----:B-1----:R-:W-:-:S10]  /*0d10*/  DMUL R18, R8, UR4 ;  /* 0x0000000408127c28 */ /* 0x002fd40008000000 */
[----:B------:R-:W1:Y:S02]  /*0d20*/  F2F.F32.F64 R18, R18 ;  /* 0x0000001200127310 */ /* 0x000e640000301000 */
[----:B01----:R-:W-:-:S07]  /*0d30*/  FSEL R12, -R18, R18, !P0 ;  /* 0x00000012120c7208 */ /* 0x003fce0004000100 */
.L_x_9:
[----:B------:R-:W-:Y:S05]  /*0d40*/  BSYNC.RECONVERGENT B0 ;  /* 0x0000000000007941 */ /* 0x000fea0003800200 */
.L_x_8:
[----:B------:R-:W-:Y:S01]  /*0d50*/  LOP3.LUT R0, R13, 0x1, RZ, 0xc0, !PT ;  /* 0x000000010d007812 */ /* 0x000fe200078ec0ff */
[----:B------:R-:W0:Y:S01]  /*0d60*/  LDCU UR4, c[0x0][0x390] ;  /* 0x00007200ff0477ac */ /* 0x000e220008000800 */
[----:B------:R-:W-:Y:S01]  /*0d70*/  FMUL R3, R12, R12 ;  /* 0x0000000c0c037220 */ /* 0x000fe20000400000 */
[----:B------:R-:W-:Y:S01]  /*0d80*/  IMAD.MOV.U32 R9, RZ, RZ, 0x3effffff ;  /* 0x3effffffff097424 */ /* 0x000fe200078e00ff */
[----:B------:R-:W-:Y:S01]  /*0d90*/  ISETP.NE.U32.AND P0, PT, R0, 0x1, PT ;  /* 0x000000010000780c */ /* 0x000fe20003f05070 */
[----:B------:R-:W-:Y:S02]  /*0da0*/  IMAD.MOV.U32 R0, RZ, RZ, 0x3d2aaabb ;  /* 0x3d2aaabbff007424 */ /* 0x000fe400078e00ff */
[----:B------:R-:W-:Y:S01]  /*0db0*/  FFMA R14, R3, R14, -0.0013887860113754868507 ;  /* 0xbab607ed030e7423 */ /* 0x000fe2000000000e */
[----:B------:R-:W-:Y:S02]  /*0dc0*/  LOP3.LUT P1, RZ, R13, 0x2, RZ, 0xc0, !PT ;  /* 0x000000020dff7812 */ /* 0x000fe4000782c0ff */
[----:B------:R-:W-:-:S02]  /*0dd0*/  FSEL R9, -R9, -0.16666662693023681641, !P0 ;  /* 0xbe2aaaa809097808 */ /* 0x000fc40004000100 */
[----:B------:R-:W-:Y:S02]  /*0de0*/  FSEL R14, R14, -0.00019574658654164522886, !P0 ;  /* 0xb94d41530e0e7808 */ /* 0x000fe40004000000 */
[----:B------:R-:W-:-:S05]  /*0df0*/  FSEL R0, R0, 0.0083327032625675201416, !P0 ;  /* 0x3c0885e400007808 */ /* 0x000fca0004000000 */
[C---:B------:R-:W-:Y:S01]  /*0e00*/  FFMA R14, R3.reuse, R14, R0 ;  /* 0x0000000e030e7223 */ /* 0x040fe20000000000 */
[----:B------:R-:W-:Y:S01]  /*0e10*/  FSEL R0, R12, 1, P0 ;  /* 0x3f8000000c007808 */ /* 0x000fe20000000000 */
[----:B0-----:R-:W-:Y:S02]  /*0e20*/  UISETP.GE.AND UP0, UPT, UR4, 0x1, UPT ;  /* 0x000000010400788c */ /* 0x001fe4000bf06270 */
[C---:B------:R-:W-:Y:S02]  /*0e30*/  FFMA R9, R3.reuse, R14, R9 ;  /* 0x0000000e03097223 */ /* 0x040fe40000000009 */
[----:B------:R-:W-:-:S04]  /*0e40*/  FFMA R3, R3, R0, RZ ;  /* 0x0000000003037223 */ /* 0x000fc800000000ff */
[----:B------:R-:W-:Y:S01]  /*0e50*/  FFMA R3, R3, R9, R0 ;  /* 0x0000000903037223 */ /* 0x000fe20000000000 */
[----:B------:R-:W-:-:S03]  /*0e60*/  IMAD.MOV.U32 R0, RZ, RZ, RZ ;  /* 0x000000ffff007224 */ /* 0x000fc600078e00ff */
[----:B------:R-:W-:Y:S01]  /*0e70*/  @P1 FADD R3, RZ, -R3 ;  /* 0x80000003ff031221 */ /* 0x000fe20000000000 */
[----:B------:R-:W-:Y:S06]  /*0e80*/  BRA.U !UP0, `(.L_x_11) ;  /* 0x0000000108687547 */ /* 0x000fec000b800000 */
[----:B------:R-:W-:Y:S01]  /*0e90*/  BSSY.RECONVERGENT B0, `(.L_x_11) ;  /* 0x0000019000007945 */ /* 0x000fe20003800200 */
[----:B------:R-:W-:Y:S01]  /*0ea0*/  FMUL R6, R10, R3 ;  /* 0x000000030a067220 */ /* 0x000fe20000400000 */
[----:B------:R-:W-:Y:S01]  /*0eb0*/  FMUL R11, R7, R16 ;  /* 0x00000010070b7220 */ /* 0x000fe20000400000 */
[----:B------:R-:W-:Y:S01]  /*0ec0*/  IMAD.MOV.U32 R0, RZ, RZ, RZ ;  /* 0x000000ffff007224 */ /* 0x000fe200078e00ff */
[----:B------:R-:W-:Y:S01]  /*0ed0*/  CS2R R2, SRZ ;  /* 0x0000000000027805 */ /* 0x000fe2000001ff00 */
[----:B------:R-:W0:Y:S01]  /*0ee0*/  LDCU UR4, c[0x0][0x390] ;  /* 0x00007200ff0477ac */ /* 0x000e220008000800 */
[----:B------:R-:W1:Y:S05]  /*0ef0*/  LDCU UR5, c[0x0][0x390] ;  /* 0x00007200ff0577ac */ /* 0x000e6a0008000800 */
.L_x_13:
[C---:B------:R-:W-:Y:S01]  /*0f00*/  FMUL R9, R10.reuse, R7 ;  /* 0x000000070a097220 */ /* 0x040fe20000400000 */
[----:B------:R-:W-:-:S03]  /*0f10*/  FMUL R4, R10, R10 ;  /* 0x0000000a0a047220 */ /* 0x000fc60000400000 */
[-C--:B------:R-:W-:Y:S01]  /*0f20*/  FFMA R9, R10, R7.reuse, R9 ;  /* 0x000000070a097223 */ /* 0x080fe20000000009 */
[----:B------:R-:W-:-:S03]  /*0f30*/  FFMA R4, R7, R7, -R4 ;  /* 0x0000000707047223 */ /* 0x000fc60000000804 */
[----:B------:R-:W-:Y:S01]  /*0f40*/  FADD R9, R6, R9 ;  /* 0x0000000906097221 */ /* 0x000fe20000000000 */
[----:B------:R-:W-:-:S03]  /*0f50*/  FADD R4, R11, R4 ;  /* 0x000000040b047221 */ /* 0x000fc60000000000 */
[----:B------:R-:W-:Y:S01]  /*0f60*/  FADD R2, R9, R2 ;  /* 0x0000000209027221 */ /* 0x000fe20000000000 */
[----:B------:R-:W-:-:S03]  /*0f70*/  FADD R3, R4, R3 ;  /* 0x0000000304037221 */ /* 0x000fc60000000000 */
[----:B------:R-:W-:-:S04]  /*0f80*/  FMUL R4, R2, R2 ;  /* 0x0000000202047220 */ /* 0x000fc80000400000 */
[----:B------:R-:W-:-:S05]  /*0f90*/  FFMA R4, R3, R3, R4 ;  /* 0x0000000303047223 */ /* 0x000fca0000000004 */
[----:B------:R-:W-:-:S13]  /*0fa0*/  FSETP.GT.AND P0, PT, R4, 4, PT ;  /* 0x408000000400780b */ /* 0x000fda0003f04000 */
[----:B------:R-:W-:Y:S05]  /*0fb0*/  @P0 BRA `(.L_x_12) ;  /* 0x0000000000180947 */ /* 0x000fea0003800000 */
[----:B------:R-:W-:Y:S01]  /*0fc0*/  IADD3 R0, PT, PT, R0, 0x1, RZ ;  /* 0x0000000100007810 */ /* 0x000fe20007ffe0ff */
[----:B------:R-:W-:Y:S02]  /*0fd0*/  IMAD.MOV.U32 R10, RZ, RZ, R2 ;  /* 0x000000ffff0a7224 */ /* 0x000fe400078e0002 */
[----:B------:R-:W-:Y:S01]  /*0fe0*/  IMAD.MOV.U32 R7, RZ, RZ, R3 ;  /* 0x000000ffff077224 */ /* 0x000fe200078e0003 */
[----:B-1----:R-:W-:-:S13]  /*0ff0*/  ISETP.NE.AND P0, PT, R0, UR5, PT ;  /* 0x0000000500007c0c */ /* 0x002fda000bf05270 */
[----:B------:R-:W-:Y:S05]  /*1000*/  @P0 BRA `(.L_x_13) ;  /* 0xfffffffc00bc0947 */ /* 0x000fea000383ffff */
[----:B0-----:R-:W-:-:S07]  /*1010*/  IMAD.U32 R0, RZ, RZ, UR4 ;  /* 0x00000004ff007e24 */ /* 0x001fce000f8e00ff */
.L_x_12:
[----:B01----:R-:W-:Y:S05]  /*1020*/  BSYNC.RECONVERGENT B0 ;  /* 0x0000000000007941 */ /* 0x003fea0003800200 */
.L_x_11:
[----:B------:R-:W0:Y:S01]  /*1030*/  LDCU UR4, c[0x0][0x390] ;  /* 0x00007200ff0477ac */ /* 0x000e220008000800 */
[----:B------:R-:W-:Y:S01]  /*1040*/  F2I.TRUNC.NTZ R5, R5 ;  /* 0x0000000500057305 */ /* 0x000fe2000020f100 */
[----:B------:R-:W-:Y:S01]  /*1050*/  BSSY.RECONVERGENT B0, `(.L_x_14) ;  /* 0x0000011000007945 */ /* 0x000fe20003800200 */
[----:B0-----:R-:W-:Y:S02]  /*1060*/  I2FP.F32.S32 R3, UR4 ;  /* 0x0000000400037c45 */ /* 0x001fe40008201400 */
[----:B------:R-:W-:-:S04]  /*1070*/  ISETP.NE.AND P0, PT, R0, UR4, PT ;  /* 0x0000000400007c0c */ /* 0x000fc8000bf05270 */
[----:B------:R-:W0:Y:S01]  /*1080*/  MUFU.RCP R4, R3 ;  /* 0x0000000300047308 */ /* 0x000e220000001000 */
[----:B------:R-:W-:-:S04]  /*1090*/  SEL R0, R0, RZ, P0 ;  /* 0x000000ff00007207 */ /* 0x000fc80000000000 */
[----:B------:R-:W-:-:S05]  /*10a0*/  I2FP.F32.U32 R0, R0 ;  /* 0x0000000000007245 */ /* 0x000fca0000201000 */
[----:B------:R-:W-:-:S04]  /*10b0*/  FMUL R2, R0, 255 ;  /* 0x437f000000027820 */ /* 0x000fc80000400000 */
[----:B------:R-:W1:Y:S01]  /*10c0*/  FCHK P0, R2, R3 ;  /* 0x0000000302007302 */ /* 0x000e620000000000 */
[----:B0-----:R-:W-:-:S04]  /*10d0*/  FFMA R7, -R3, R4, 1 ;  /* 0x3f80000003077423 */ /* 0x001fc80000000104 */
[----:B------:R-:W-:-:S04]  /*10e0*/  FFMA R7, R4, R7, R4 ;  /* 0x0000000704077223 */ /* 0x000fc80000000004 */
[----:B------:R-:W-:-:S04]  /*10f0*/  FFMA R0, R2, R7, RZ ;  /* 0x0000000702007223 */ /* 0x000fc800000000ff */
[----:B------:R-:W-:-:S04]  /*1100*/  FFMA R4, -R3, R0, R2 ;  /* 0x0000000003047223 */ /* 0x000fc80000000102 */
[----:B------:R-:W-:Y:S01]  /*1110*/  FFMA R0, R7, R4, R0 ;  /* 0x0000000407007223 */ /* 0x000fe20000000000 */
[----:B-1----:R-:W-:Y:S06]  /*1120*/  @!P0 BRA `(.L_x_15) ;  /* 0x00000000000c8947 */ /* 0x002fec0003800000 */
[----:B------:R-:W-:-:S07]  /*1130*/  MOV R4, 0x1150 ;  /* 0x0000115000047802 */ /* 0x000fce0000000f00 */
[----:B------:R-:W-:Y:S05]  /*1140*/  CALL.REL.NOINC `($__internal_0_$__cuda_sm3x_div_rn_noftz_f32_slowpath) ;  /* 0x0000000000707944 */ /* 0x000fea0003c00000 */
[----:B------:R-:W-:-:S07]  /*1150*/  IMAD.MOV.U32 R0, RZ, RZ, R11 ;  /* 0x000000ffff007224 */ /* 0x000fce00078e000b */
.L_x_15:
[----:B------:R-:W-:Y:S05]  /*1160*/  BSYNC.RECONVERGENT B0 ;  /* 0x0000000000007941 */ /* 0x000fea0003800200 */
.L_x_14:
[----:B------:R-:W0:Y:S01]  /*1170*/  F2I.U32.TRUNC.NTZ R0, R0 ;  /* 0x0000000000007305 */ /* 0x000e22000020f000 */
[----:B------:R-:W-:Y:S01]  /*1180*/  IMAD.MOV.U32 R9, RZ, RZ, 0x3 ;  /* 0x00000003ff097424 */ /* 0x000fe200078e00ff */
[----:B------:R-:W1:Y:S01]  /*1190*/  LDC.64 R2, c[0x0][0x380] ;  /* 0x0000e000ff027b82 */ /* 0x000e620000000a00 */
[----:B------:R-:W-:Y:S01]  /*11a0*/  UMOV UR4, 0x3340 ;  /* 0x0000334000047882 */ /* 0x000fe20000000000 */
[C---:B0-----:R-:W-:Y:S01]  /*11b0*/  IMAD.SHL.U32 R6, R0.reuse, 0x2, RZ ;  /* 0x0000000200067824 */ /* 0x041fe200078e00ff */
[C---:B------:R-:W-:Y:S02]  /*11c0*/  LOP3.LUT R4, R0.reuse, 0xff, RZ, 0xc0, !PT ;  /* 0x000000ff00047812 */ /* 0x040fe400078ec0ff */
[----:B------:R-:W-:Y:S01]  /*11d0*/  LOP3.LUT P1, RZ, R0, 0x80, RZ, 0xc0, !PT ;  /* 0x0000008000ff7812 */ /* 0x000fe2000782c0ff */
[----:B------:R-:W-:Y:S01]  /*11e0*/  IMAD.U32 R0, RZ, RZ, UR4 ;  /* 0x00000004ff007e24 */ /* 0x000fe2000f8e00ff */
[----:B------:R-:W-:Y:S01]  /*11f0*/  LOP3.LUT R7, R6, 0x1fe, RZ, 0xc0, !PT ;  /* 0x000001fe06077812 */ /* 0x000fe200078ec0ff */
[C---:B------:R-:W-:Y:S01]  /*1200*/  IMAD R6, R4.reuse, R9, -0x12c ;  /* 0xfffffed404067424 */ /* 0x040fe200078e0209 */
[----:B------:R-:W-:-:S02]  /*1210*/  ISETP.GT.U32.AND P0, PT, R4, 0x64, PT ;  /* 0x000000640400780c */ /* 0x000fc40003f04070 */
[----:B------:R-:W-:Y:S02]  /*1220*/  VIMNMX.U32 R7, PT, PT, R7, 0x1fd, PT ;  /* 0x000001fd07077848 */ /* 0x000fe40003fe0000 */
[----:B------:R-:W-:Y:S01]  /*1230*/  VIMNMX.U32 R6, PT, PT, R6, 0xff, PT ;  /* 0x000000ff06067848 */ /* 0x000fe20003fe0000 */
[----:B-1----:R-:W-:Y:S01]  /*1240*/  IMAD.WIDE R2, R5, 0x4, R2 ;  /* 0x0000000405027825 */ /* 0x002fe200078e0202 */
[----:B------:R-:W-:Y:S02]  /*1250*/  LEA.HI R4, R4, R4, RZ, 0x1f ;  /* 0x0000000404047211 */ /* 0x000fe400078ff8ff */
[----:B------:R-:W-:Y:S01]  /*1260*/  SEL R6, R6, RZ, P0 ;  /* 0x000000ff06067207 */ /* 0x000fe20000000000 */
[----:B------:R-:W-:Y:S01]  /*1270*/  VIADD R7, R7, 0x2 ;  /* 0x0000000207077836 */ /* 0x000fe20000000000 */
[----:B------:R-:W-:Y:S02]  /*1280*/  VIMNMX.U32 R4, PT, PT, R4, 0xff, PT ;  /* 0x000000ff04047848 */ /* 0x000fe40003fe0000 */
[----:B------:R-:W-:-:S02]  /*1290*/  LOP3.LUT R9, R6, 0xffff, RZ, 0xc0, !PT ;  /* 0x0000ffff06097812 */ /* 0x000fc400078ec0ff */
[----:B------:R-:W-:Y:S02]  /*12a0*/  SEL R7, R7, RZ, P1 ;  /* 0x000000ff07077207 */ /* 0x000fe40000800000 */
[----:B------:R-:W-:Y:S02]  /*12b0*/  PRMT R4, R4, 0x3340, R9 ;  /* 0x0000334004047816 */ /* 0x000fe40000000009 */
[----:B------:R-:W-:-:S04]  /*12c0*/  LOP3.LUT R7, R7, 0xffff, RZ, 0xc0, !PT ;  /* 0x0000ffff07077812 */ /* 0x000fc800078ec0ff */
[----:B------:R-:W-:-:S04]  /*12d0*/  PRMT R7, R7, R0, 0xffff ;  /* 0x0000ffff07077416 */ /* 0x000fc80000000000 */
[----:B------:R-:W-:-:S05]  /*12e0*/  PRMT R7, R4, 0x5410, R7 ;  /* 0x0000541004077816 */ /* 0x000fca0000000007 */
[----:B------:R-:W-:Y:S01]  /*12f0*/  STG.E desc[UR6][R2.64], R7 ;  /* 0x0000000702007986 */ /* 0x000fe2000c101906 */
[----:B------:R-:W-:Y:S05]  /*1300*/  EXIT ;  /* 0x000000000000794d */ /* 0x000fea0003800000 */
        .weak           $__internal_0_$__cuda_sm3x_div_rn_noftz_f32_slowpath
        .type           $__internal_0_$__cuda_sm3x_div_rn_noftz_f32_slowpath,@function
        .size           $__internal_0_$__cuda_sm3x_div_rn_noftz_f32_slowpath,(.L_x_28 - $__internal_0_$__cuda_sm3x_div_rn_noftz_f32_slowpath)
$__internal_0_$__cuda_sm3x_div_rn_noftz_f32_slowpath:
[----:B------:R-:W-:Y:S01]  /*1310*/  SHF.R.U32.HI R8, RZ, 0x17, R3 ;  /* 0x00000017ff087819 */ /* 0x000fe20000011603 */
[----:B------:R-:W-:Y:S01]  /*1320*/  BSSY.RECONVERGENT B1, `(.L_x_16) ;  /* 0x0000062000017945 */ /* 0x000fe20003800200 */
[----:B------:R-:W-:Y:S02]  /*1330*/  SHF.R.U32.HI R6, RZ, 0x17, R2 ;  /* 0x00000017ff067819 */ /* 0x000fe40000011602 */
[----:B------:R-:W-:Y:S02]  /*1340*/  LOP3.LUT R14, R8, 0xff, RZ, 0xc0, !PT ;  /* 0x000000ff080e7812 */ /* 0x000fe400078ec0ff */
[----:B------:R-:W-:-:S03]  /*1350*/  LOP3.LUT R12, R6, 0xff, RZ, 0xc0, !PT ;  /* 0x000000ff060c7812 */ /* 0x000fc600078ec0ff */
[----:B------:R-:W-:Y:S01]  /*1360*/  VIADD R9, R14, 0xffffffff ;  /* 0xffffffff0e097836 */ /* 0x000fe20000000000 */
[----:B------:R-:W-:-:S04]  /*1370*/  IADD3 R8, PT, PT, R12, -0x1, RZ ;  /* 0xffffffff0c087810 */ /* 0x000fc80007ffe0ff */
[----:B------:R-:W-:-:S04]  /*1380*/  ISETP.GT.U32.AND P0, PT, R9, 0xfd, PT ;  /* 0x000000fd0900780c */ /* 0x000fc80003f04070 */
[----:B------:R-:W-:-:S13]  /*1390*/  ISETP.GT.U32.OR P0, PT, R8, 0xfd, P0 ;  /* 0x000000fd0800780c */ /* 0x000fda0000704470 */
[----:B------:R-:W-:Y:S01]  /*13a0*/  @!P0 IMAD.MOV.U32 R6, RZ, RZ, RZ ;  /* 0x000000ffff068224 */ /* 0x000fe200078e00ff */
[----:B------:R-:W-:Y:S06]  /*13b0*/  @!P0 BRA `(.L_x_17) ;  /* 0x00000000005c8947 */ /* 0x000fec0003800000 */
[----:B------:R-:W-:Y:S02]  /*13c0*/  FSETP.GTU.FTZ.AND P0, PT, |R2|, +INF , PT ;  /* 0x7f8000000200780b */ /* 0x000fe40003f1c200 */
[----:B------:R-:W-:-:S04]  /*13d0*/  FSETP.GTU.FTZ.AND P1, PT, |R3|, +INF , PT ;  /* 0x7f8000000300780b */ /* 0x000fc80003f3c200 */
[----:B------:R-:W-:-:S13]  /*13e0*/  PLOP3.LUT P0, PT, P0, P1, PT, 0xf8, 0x8f ;  /* 0x00000000008f781c */ /* 0x000fda0000703f70 */
[----:B------:R-:W-:Y:S05]  /*13f0*/  @P0 BRA `(.L_x_18) ;  /* 0x00000004004c0947 */ /* 0x000fea0003800000 */
[----:B------:R-:W-:-:S13]  /*1400*/  LOP3.LUT P0, RZ, R3, 0x7fffffff, R2, 0xc8, !PT ;  /* 0x7fffffff03ff7812 */ /* 0x000fda000780c802 */
[----:B------:R-:W-:Y:S05]  /*1410*/  @!P0 BRA `(.L_x_19) ;  /* 0x00000004003c8947 */ /* 0x000fea0003800000 */
[C---:B------:R-:W-:Y:S02]  /*1420*/  FSETP.NEU.FTZ.AND P2, PT, |R2|.reuse, +INF , PT ;  /* 0x7f8000000200780b */ /* 0x040fe40003f5d200 */
[----:B------:R-:W-:Y:S02]  /*1430*/  FSETP.NEU.FTZ.AND P1, PT, |R3|, +INF , PT ;  /* 0x7f8000000300780b */ /* 0x000fe40003f3d200 */
[----:B------:R-:W-:-:S11]  /*1440*/  FSETP.NEU.FTZ.AND P0, PT, |R2|, +INF , PT ;  /* 0x7f8000000200780b */ /* 0x000fd60003f1d200 */
[----:B------:R-:W-:Y:S05]  /*1450*/  @!P1 BRA !P2, `(.L_x_19) ;  /* 0x00000004002c9947 */ /* 0x000fea0005000000 */
[----:B------:R-:W-:-:S04]  /*1460*/  LOP3.LUT P2, RZ, R2, 0x7fffffff, RZ, 0xc0, !PT ;  /* 0x7fffffff02ff7812 */ /* 0x000fc8000784c0ff */
[----:B------:R-:W-:-:S13]  /*1470*/  PLOP3.LUT P1, PT, P1, P2, PT, 0x2f, 0xf2 ;  /* 0x0000000000f2781c */ /* 0x000fda0000f24577 */
[----:B------:R-:W-:Y:S05]  /*1480*/  @P1 BRA `(.L_x_20) ;  /* 0x0000000400181947 */ /* 0x000fea0003800000 */
[----:B------:R-:W-:-:S04]  /*1490*/  LOP3.LUT P1, RZ, R3, 0x7fffffff, RZ, 0xc0, !PT ;  /* 0x7fffffff03ff7812 */ /* 0x000fc8000782c0ff */
[----:B------:R-:W-:-:S13]  /*14a0*/  PLOP3.LUT P0, PT, P0, P1, PT, 0x2f, 0xf2 ;  /* 0x0000000000f2781c */ /* 0x000fda0000702577 */
[----:B------:R-:W-:Y:S05]  /*14b0*/  @P0 BRA `(.L_x_21) ;  /* 0x0000000400000947 */ /* 0x000fea0003800000 */
[----:B------:R-:W-:Y:S02]  /*14c0*/  ISETP.GE.AND P0, PT, R8, RZ, PT ;  /* 0x000000ff0800720c */ /* 0x000fe40003f06270 */
[----:B------:R-:W-:-:S11]  /*14d0*/  ISETP.GE.AND P1, PT, R9, RZ, PT ;  /* 0x000000ff0900720c */ /* 0x000fd60003f26270 */
[----:B------:R-:W-:Y:S02]  /*14e0*/  @P0 IMAD.MOV.U32 R6, RZ, RZ, RZ ;  /* 0x000000ffff060224 */ /* 0x000fe400078e00ff */
[----:B------:R-:W-:Y:S01]  /*14f0*/  @!P0 FFMA R2, R2, 1.84467440737095516160e+19, RZ ;  /* 0x5f80000002028823 */ /* 0x000fe200000000ff */
[----:B------:R-:W-:Y:S02]  /*1500*/  @!P0 IMAD.MOV.U32 R6, RZ, RZ, -0x40 ;  /* 0xffffffc0ff068424 */ /* 0x000fe400078e00ff */
[----:B------:R-:W-:Y:S02]  /*1510*/  @!P1 FFMA R3, R3, 1.84467440737095516160e+19, RZ ;  /* 0x5f80000003039823 */ /* 0x000fe400000000ff */
[----:B------:R-:W-:-:S07]  /*1520*/  @!P1 VIADD R6, R6, 0x40 ;  /* 0x0000004006069836 */ /* 0x000fce0000000000 */
.L_x_17:
[----:B------:R-:W-:Y:S01]  /*1530*/  LEA R8, R14, 0xc0800000, 0x17 ;  /* 0xc08000000e087811 */ /* 0x000fe200078eb8ff */
[----:B------:R-:W-:Y:S04]  /*1540*/  BSSY.RECONVERGENT B2, `(.L_x_22) ;  /* 0x0000036000027945 */ /* 0x000fe80003800200 */
[----:B------:R-:W-:Y:S02]  /*1550*/  IMAD.IADD R8, R3, 0x1, -R8 ;  /* 0x0000000103087824 */ /* 0x000fe400078e0a08 */
[----:B------:R-:W-:Y:S02]  /*1560*/  VIADD R3, R12, 0xffffff81 ;  /* 0xffffff810c037836 */ /* 0x000fe40000000000 */
[----:B------:R-:W0:Y:S01]  /*1570*/  MUFU.RCP R9, R8 ;  /* 0x0000000800097308 */ /* 0x000e220000001000 */
[----:B------:R-:W-:Y:S01]  /*1580*/  FADD.FTZ R11, -R8, -RZ ;  /* 0x800000ff080b7221 */ /* 0x000fe20000010100 */
[----:B------:R-:W-:-:S03]  /*1590*/  IMAD R2, R3, -0x800000, R2 ;  /* 0xff80000003027824 */ /* 0x000fc600078e0202 */
[----:B0-----:R-:W-:-:S04]  /*15a0*/  FFMA R12, R9, R11, 1 ;  /* 0x3f800000090c7423 */ /* 0x001fc8000000000b */
[----:B------:R-:W-:-:S04]  /*15b0*/  FFMA R16, R9, R12, R9 ;  /* 0x0000000c09107223 */ /* 0x000fc80000000009 */
[----:B------:R-:W-:-:S04]  /*15c0*/  FFMA R9, R2, R16, RZ ;  /* 0x0000001002097223 */ /* 0x000fc800000000ff */
[----:B------:R-:W-:-:S04]  /*15d0*/  FFMA R12, R11, R9, R2 ;  /* 0x000000090b0c7223 */ /* 0x000fc80000000002 */
[----:B------:R-:W-:Y:S01]  /*15e0*/  FFMA R13, R16, R12, R9 ;  /* 0x0000000c100d7223 */ /* 0x000fe20000000009 */
[----:B------:R-:W-:-:S03]  /*15f0*/  IADD3 R9, PT, PT, R3, 0x7f, -R14 ;  /* 0x0000007f03097810 */ /* 0x000fc60007ffe80e */
[----:B------:R-:W-:Y:S02]  /*1600*/  FFMA R12, R11, R13, R2 ;  /* 0x0000000d0b0c7223 */ /* 0x000fe40000000002 */
[----:B------:R-:W-:Y:S02]  /*1610*/  IMAD.IADD R9, R9, 0x1, R6 ;  /* 0x0000000109097824 */ /* 0x000fe400078e0206 */
[----:B------:R-:W-:-:S05]  /*1620*/  FFMA R2, R16, R12, R13 ;  /* 0x0000000c10027223 */ /* 0x000fca000000000d */
[----:B------:R-:W-:-:S04]  /*1630*/  SHF.R.U32.HI R3, RZ, 0x17, R2 ;  /* 0x00000017ff037819 */ /* 0x000fc80000011602 */
[----:B------:R-:W-:-:S05]  /*1640*/  LOP3.LUT R3, R3, 0xff, RZ, 0xc0, !PT ;  /* 0x000000ff03037812 */ /* 0x000fca00078ec0ff */
[----:B------:R-:W-:-:S05]  /*1650*/  IMAD.IADD R11, R3, 0x1, R9 ;  /* 0x00000001030b7824 */ /* 0x000fca00078e0209 */
[----:B------:R-:W-:-:S04]  /*1660*/  IADD3 R3, PT, PT, R11, -0x1, RZ ;  /* 0xffffffff0b037810 */ /* 0x000fc80007ffe0ff */
[----:B------:R-:W-:-:S13]  /*1670*/  ISETP.GE.U32.AND P0, PT, R3, 0xfe, PT ;  /* 0x000000fe0300780c */ /* 0x000fda0003f06070 */
[----:B------:R-:W-:Y:S05]  /*1680*/  @!P0 BRA `(.L_x_23) ;  /* 0x0000000000808947 */ /* 0x000fea0003800000 */
[----:B------:R-:W-:-:S13]  /*1690*/  ISETP.GT.AND P0, PT, R11, 0xfe, PT ;  /* 0x000000fe0b00780c */ /* 0x000fda0003f04270 */
[----:B------:R-:W-:Y:S05]  /*16a0*/  @P0 BRA `(.L_x_24) ;  /* 0x00000000006c0947 */ /* 0x000fea0003800000 */
[----:B------:R-:W-:-:S13]  /*16b0*/  ISETP.GE.AND P0, PT, R11, 0x1, PT ;  /* 0x000000010b00780c */ /* 0x000fda0003f06270 */
[----:B------:R-:W-:Y:S05]  /*16c0*/  @P0 BRA `(.L_x_25) ;  /* 0x0000000000740947 */ /* 0x000fea0003800000 */
[----:B------:R-:W-:Y:S02]  /*16d0*/  ISETP.GE.AND P0, PT, R11, -0x18, PT ;  /* 0xffffffe80b00780c */ /* 0x000fe40003f06270 */
[----:B------:R-:W-:-:S11]  /*16e0*/  LOP3.LUT R2, R2, 0x80000000, RZ, 0xc0, !PT ;  /* 0x8000000002027812 */ /* 0x000fd600078ec0ff */
[----:B------:R-:W-:Y:S05]  /*16f0*/  @!P0 BRA `(.L_x_25) ;  /* 0x0000000000688947 */ /* 0x000fea0003800000 */
[CCC-:B------:R-:W-:Y:S01]  /*1700*/  FFMA.RZ R3, R16.reuse, R12.reuse, R13.reuse ;  /* 0x0000000c10037223 */ /* 0x1c0fe2000000c00d */
[C---:B------:R-:W-:Y:S02]  /*1710*/  VIADD R9, R11.reuse, 0x20 ;  /* 0x000000200b097836 */ /* 0x040fe40000000000 */
[CCC-:B------:R-:W-:Y:S01]  /*1720*/  FFMA.RM R6, R16.reuse, R12.reuse, R13.reuse ;  /* 0x0000000c10067223 */ /* 0x1c0fe2000000400d */
[----:B------:R-:W-:Y:S02]  /*1730*/  ISETP.NE.AND P2, PT, R11, RZ, PT ;  /* 0x000000ff0b00720c */ /* 0x000fe40003f45270 */
[----:B------:R-:W-:Y:S01]  /*1740*/  LOP3.LUT R8, R3, 0x7fffff, RZ, 0xc0, !PT ;  /* 0x007fffff03087812 */ /* 0x000fe200078ec0ff */
[----:B------:R-:W-:Y:S01]  /*1750*/  FFMA.RP R3, R16, R12, R13 ;  /* 0x0000000c10037223 */ /* 0x000fe2000000800d */
[----:B------:R-:W-:Y:S01]  /*1760*/  ISETP.NE.AND P1, PT, R11, RZ, PT ;  /* 0x000000ff0b00720c */ /* 0x000fe20003f25270 */
[----:B------:R-:W-:Y:S01]  /*1770*/  IMAD.MOV R11, RZ, RZ, -R11 ;  /* 0x000000ffff0b7224 */ /* 0x000fe200078e0a0b */
[----:B------:R-:W-:-:S02]  /*1780*/  LOP3.LUT R8, R8, 0x800000, RZ, 0xfc, !PT ;  /* 0x0080000008087812 */ /* 0x000fc400078efcff */
[----:B------:R-:W-:Y:S02]  /*1790*/  FSETP.NEU.FTZ.AND P0, PT, R3, R6, PT ;  /* 0x000000060300720b */ /* 0x000fe40003f1d000 */
[----:B------:R-:W-:Y:S02]  /*17a0*/  SHF.L.U32 R9, R8, R9, RZ ;  /* 0x0000000908097219 */ /* 0x000fe400000006ff */
[----:B------:R-:W-:Y:S02]  /*17b0*/  SEL R3, R11, RZ, P2 ;  /* 0x000000ff0b037207 */ /* 0x000fe40001000000 */
[----:B------:R-:W-:Y:S02]  /*17c0*/  ISETP.NE.AND P1, PT, R9, RZ, P1 ;  /* 0x000000ff0900720c */ /* 0x000fe40000f25270 */
[----:B------:R-:W-:Y:S02]  /*17d0*/  SHF.R.U32.HI R3, RZ, R3, R8 ;  /* 0x00000003ff037219 */ /* 0x000fe40000011608 */
[----:B------:R-:W-:-:S02]  /*17e0*/  PLOP3.LUT P0, PT, P0, P1, PT, 0xf8, 0x8f ;  /* 0x00000000008f781c */ /* 0x000fc40000703f70 */
[----:B------:R-:W-:Y:S02]  /*17f0*/  SHF.R.U32.HI R9, RZ, 0x1, R3 ;  /* 0x00000001ff097819 */ /* 0x000fe40000011603 */
[----:B------:R-:W-:-:S04]  /*1800*/  SEL R6, RZ, 0x1, !P0 ;  /* 0x00000001ff067807 */ /* 0x000fc80004000000 */
[----:B------:R-:W-:-:S04]  /*1810*/  LOP3.LUT R6, R6, 0x1, R9, 0xf8, !PT ;  /* 0x0000000106067812 */ /* 0x000fc800078ef809 */
[----:B------:R-:W-:-:S05]  /*1820*/  LOP3.LUT R6, R6, R3, RZ, 0xc0, !PT ;  /* 0x0000000306067212 */ /* 0x000fca00078ec0ff */
[----:B------:R-:W-:-:S05]  /*1830*/  IMAD.IADD R9, R9, 0x1, R6 ;  /* 0x0000000109097824 */ /* 0x000fca00078e0206 */
[----:B------:R-:W-:Y:S01]  /*1840*/  LOP3.LUT R2, R9, R2, RZ, 0xfc, !PT ;  /* 0x0000000209027212 */ /* 0x000fe200078efcff */
[----:B------:R-:W-:Y:S06]  /*1850*/  BRA `(.L_x_25) ;  /* 0x0000000000107947 */ /* 0x000fec0003800000 */
.L_x_24:
[----:B------:R-:W-:-:S04]  /*1860*/  LOP3.LUT R2, R2, 0x80000000, RZ, 0xc0, !PT ;  /* 0x8000000002027812 */ /* 0x000fc800078ec0ff */
[----:B------:R-:W-:Y:S01]  /*1870*/  LOP3.LUT R2, R2, 0x7f800000, RZ, 0xfc, !PT ;  /* 0x7f80000002027812 */ /* 0x000fe200078efcff */
[----:B------:R-:W-:Y:S06]  /*1880*/  BRA `(.L_x_25) ;  /* 0x0000000000047947 */ /* 0x000fec0003800000 */
.L_x_23:
[----:B------:R-:W-:-:S07]  /*1890*/  IMAD R2, R9, 0x800000, R2 ;  /* 0x0080000009027824 */ /* 0x000fce00078e0202 */
.L_x_25:
[----:B------:R-:W-:Y:S05]  /*18a0*/  BSYNC.RECONVERGENT B2 ;  /* 0x0000000000027941 */ /* 0x000fea0003800200 */
.L_x_22:
[----:B------:R-:W-:Y:S05]  /*18b0*/  BRA `(.L_x_26) ;  /* 0x0000000000207947 */ /* 0x000fea0003800000 */
.L_x_21:
[----:B------:R-:W-:-:S04]  /*18c0*/  LOP3.LUT R2, R3, 0x80000000, R2, 0x48, !PT ;  /* 0x8000000003027812 */ /* 0x000fc800078e4802 */
[----:B------:R-:W-:Y:S01]  /*18d0*/  LOP3.LUT R2, R2, 0x7f800000, RZ, 0xfc, !PT ;  /* 0x7f80000002027812 */ /* 0x000fe200078efcff */
[----:B------:R-:W-:Y:S06]  /*18e0*/  BRA `(.L_x_26) ;  /* 0x0000000000147947 */ /* 0x000fec0003800000 */
.L_x_20:
[----:B------:R-:W-:Y:S01]  /*18f0*/  LOP3.LUT R2, R3, 0x80000000, R2, 0x48, !PT ;  /* 0x8000000003027812 */ /* 0x000fe200078e4802 */
[----:B------:R-:W-:Y:S06]  /*1900*/  BRA `(.L_x_26) ;  /* 0x00000000000c7947 */ /* 0x000fec0003800000 */
.L_x_19:
[----:B------:R-:W0:Y:S01]  /*1910*/  MUFU.RSQ R2, -QNAN ;  /* 0xffc0000000027908 */ /* 0x000e220000001400 */
[----:B------:R-:W-:Y:S05]  /*1920*/  BRA `(.L_x_26) ;  /* 0x0000000000047947 */ /* 0x000fea0003800000 */
.L_x_18:
[----:B------:R-:W-:-:S07]  /*1930*/  FADD.FTZ R2, R2, R3 ;  /* 0x0000000302027221 */ /* 0x000fce0000010000 */
.L_x_26:
[----:B------:R-:W-:Y:S05]  /*1940*/  BSYNC.RECONVERGENT B1 ;  /* 0x0000000000017941 */ /* 0x000fea0003800200 */
.L_x_16:
[----:B0-----:R-:W-:Y:S02]  /*1950*/  IMAD.MOV.U32 R11, RZ, RZ, R2 ;  /* 0x000000ffff0b7224 */ /* 0x001fe400078e0002 */
[----:B------:R-:W-:Y:S02]  /*1960*/  IMAD.MOV.U32 R2, RZ, RZ, R4 ;  /* 0x000000ffff027224 */ /* 0x000fe400078e0004 */
[----:B------:R-:W-:-:S04]  /*1970*/  IMAD.MOV.U32 R3, RZ, RZ, 0x0 ;  /* 0x00000000ff037424 */ /* 0x000fc800078e00ff */
[----:B------:R-:W-:Y:S05]  /*1980*/  RET.REL.NODEC R2 `(_Z6kernelP6uchar4jjii) ;  /* 0xffffffe4029c7950 */ /* 0x000fea0003c3ffff */
.L_x_27:
[----:B------:R-:W-:-:S00]  /*1990*/  BRA `(.L_x_27) ;  /* 0xfffffffc00fc7947 */ /* 0x000fc0000383ffff */
[----:B------:R-:W-:-:S00]  /*19a0*/  NOP ;  /* 0x0000000000007918 */ /* 0x000fc00000000000 */
        /* <DEDUP_REMOVED lines=13> */
.L_x_28:


//--------------------- .nv.global.init           --------------------------
	.section	.nv.global.init,"aw",@progbits
	.align	4
.nv.global.init:
	.type		__cudart_i2opi_f,@object
	.size		__cudart_i2opi_f,(.L_0 - __cudart_i2opi_f)
__cudart_i2opi_f:
        /*0000*/ 	.byte	0x41, 0x90, 0x43, 0x3c, 0x99, 0x95, 0x62, 0xdb, 0xc0, 0xdd, 0x34, 0xf5, 0xd1, 0x57, 0x27, 0xfc
        /*0010*/ 	.byte	0x29, 0x15, 0x44, 0x4e, 0x6e, 0x83, 0xf9, 0xa2
.L_0:


//--------------------- .nv.shared.reserved.0     --------------------------
	.section	.nv.shared.reserved.0,"aw",@nobits
	.weak		__nv_reservedSMEM_offset_0_alias
	.size		__nv_reservedSMEM_offset_0_alias, 0, 64
	.other		__nv_reservedSMEM_offset_0_alias,@"STO_CUDA_RESERVED_SHARED STV_DEFAULT"
__nv_reservedSMEM_offset_0_alias:
	.zero		0
	.zero		64


//--------------------- .nv.constant0._Z6kernelP6uchar4jjii --------------------------
	.section	.nv.constant0._Z6kernelP6uchar4jjii,"a",@progbits
	.sectionflags	@""
	.align	4
.nv.constant0._Z6kernelP6uchar4jjii:
	.zero		920


//--------------------- SYMBOLS --------------------------

	.type		.nv.reservedSmem.offset0,@object
	.size		.nv.reservedSmem.offset0,0x4
